	.target	sm_90a

	.elftype	@"ET_EXEC"


//--------------------- .note.nv.tkinfo           --------------------------
	.section	.note.nv.tkinfo,"",@"SHT_NOTE"
	.sectionflags	@"SHF_NOTE_NV_TKINFO"
	.tkinfo
        /*0018*/ 	.word	0x00000002
        /*0030*/ 	.string	""
        /*0030*/ 	.string	"ptxas"
        /*0030*/ 	.string	"Cuda compilation tools, release 13.0, V13.0.88"
        /*0030*/ 	.string	"Build cuda_13.0.r13.0/compiler.36424714_0"
        /*0030*/ 	.string	"-arch sm_90a -m 64 "



//--------------------- .note.nv.cuinfo           --------------------------
	.section	.note.nv.cuinfo,"",@"SHT_NOTE"
	.sectionflags	@"SHF_NOTE_NV_CUINFO"
        /*0018*/ 	.short	0x0002
        /*001a*/ 	.short	0x005a
        /*001c*/ 	.short	0x0082
	.zero		2


//--------------------- .nv.info                  --------------------------
	.section	.nv.info,"",@"SHT_CUDA_INFO"
	.align	4


	//----- nvinfo : EIATTR_REGCOUNT
	.align		4
        /*0000*/ 	.byte	0x04, 0x2f
        /*0002*/ 	.short	(.L_16 - .L_15)
	.align		4
.L_15:
        /*0004*/ 	.word	index@(_ZN7cutlass13device_kernelINS_4gemm6kernel13GemmUniversalIN4cute5tupleIJiiiiEEENS1_10collective13CollectiveMmaINS1_39MainloopSm90TmaGmmaRmemAWarpSpecializedILi7ENS5_IJNS4_1CILi1EEESB_SB_EEENS1_35KernelTmaWarpSpecializedCooperativeEEENS5_IJNSA_ILi128EEESF_NSA_ILi32EEEEEENS_10tfloat32_tENS5_IJSB_llEEESI_SJ_NS4_8TiledMMAINS4_8MMA_AtomIJNS4_4SM904GMMA30MMA_64x128x8_F32TF32TF32_RS_TNILNSN_7ScaleInE1ELSP_1EEEEEENS4_6LayoutINS5_IJNSA_ILi2EEESB_SB_EEENS5_IJSB_NSA_ILi0EEESV_EEEEENS5_IJNS4_10UnderscoreESY_SY_EEEEENS4_13SM90_TMA_LOADENS4_14ComposedLayoutINS4_7SwizzleILi1ELi4ELi3EEENS4_18smem_ptr_flag_bitsILi32EEENSS_INS5_IJNSA_ILi8EEES17_EEENS5_IJSB_S17_EEEEEEENS4_9Copy_AtomIJNS4_39AutoVectorizingCopyWithAssumedAlignmentILi128EEESI_EEENS4_8identityES11_S1B_vS1G_EENS_8epilogue10collective6detail29Sm90TmaWarpSpecializedAdapterINS1J_15DefaultEpilogueISI_NS5_IJlSB_lEEES1N_NS1I_6thread17LinearCombinationISI_Li1EffLNS1O_9ScaleType4KindE0ELNS_15FloatRoundStyleE2ESI_EENS1_15EpilogueDefaultEEEEEvvEEEEvNT_6ParamsE)
        /*0008*/ 	.word	0x000000a8


	//----- nvinfo : EIATTR_FRAME_SIZE
	.align		4
.L_16:
        /*000c*/ 	.byte	0x04, 0x11
        /*000e*/ 	.short	(.L_18 - .L_17)
	.align		4
.L_17:
        /*0010*/ 	.word	index@(_ZN7cutlass13device_kernelINS_4gemm6kernel13GemmUniversalIN4cute5tupleIJiiiiEEENS1_10collective13CollectiveMmaINS1_39MainloopSm90TmaGmmaRmemAWarpSpecializedILi7ENS5_IJNS4_1CILi1EEESB_SB_EEENS1_35KernelTmaWarpSpecializedCooperativeEEENS5_IJNSA_ILi128EEESF_NSA_ILi32EEEEEENS_10tfloat32_tENS5_IJSB_llEEESI_SJ_NS4_8TiledMMAINS4_8MMA_AtomIJNS4_4SM904GMMA30MMA_64x128x8_F32TF32TF32_RS_TNILNSN_7ScaleInE1ELSP_1EEEEEENS4_6LayoutINS5_IJNSA_ILi2EEESB_SB_EEENS5_IJSB_NSA_ILi0EEESV_EEEEENS5_IJNS4_10UnderscoreESY_SY_EEEEENS4_13SM90_TMA_LOADENS4_14ComposedLayoutINS4_7SwizzleILi1ELi4ELi3EEENS4_18smem_ptr_flag_bitsILi32EEENSS_INS5_IJNSA_ILi8EEES17_EEENS5_IJSB_S17_EEEEEEENS4_9Copy_AtomIJNS4_39AutoVectorizingCopyWithAssumedAlignmentILi128EEESI_EEENS4_8identityES11_S1B_vS1G_EENS_8epilogue10collective6detail29Sm90TmaWarpSpecializedAdapterINS1J_15DefaultEpilogueISI_NS5_IJlSB_lEEES1N_NS1I_6thread17LinearCombinationISI_Li1EffLNS1O_9ScaleType4KindE0ELNS_15FloatRoundStyleE2ESI_EENS1_15EpilogueDefaultEEEEEvvEEEEvNT_6ParamsE)
        /*0014*/ 	.word	0x00000040


	//----- nvinfo : EIATTR_MIN_STACK_SIZE
	.align		4
.L_18:
        /*0018*/ 	.byte	0x04, 0x12
        /*001a*/ 	.short	(.L_20 - .L_19)
	.align		4
.L_19:
        /*001c*/ 	.word	index@(_ZN7cutlass13device_kernelINS_4gemm6kernel13GemmUniversalIN4cute5tupleIJiiiiEEENS1_10collective13CollectiveMmaINS1_39MainloopSm90TmaGmmaRmemAWarpSpecializedILi7ENS5_IJNS4_1CILi1EEESB_SB_EEENS1_35KernelTmaWarpSpecializedCooperativeEEENS5_IJNSA_ILi128EEESF_NSA_ILi32EEEEEENS_10tfloat32_tENS5_IJSB_llEEESI_SJ_NS4_8TiledMMAINS4_8MMA_AtomIJNS4_4SM904GMMA30MMA_64x128x8_F32TF32TF32_RS_TNILNSN_7ScaleInE1ELSP_1EEEEEENS4_6LayoutINS5_IJNSA_ILi2EEESB_SB_EEENS5_IJSB_NSA_ILi0EEESV_EEEEENS5_IJNS4_10UnderscoreESY_SY_EEEEENS4_13SM90_TMA_LOADENS4_14ComposedLayoutINS4_7SwizzleILi1ELi4ELi3EEENS4_18smem_ptr_flag_bitsILi32EEENSS_INS5_IJNSA_ILi8EEES17_EEENS5_IJSB_S17_EEEEEEENS4_9Copy_AtomIJNS4_39AutoVectorizingCopyWithAssumedAlignmentILi128EEESI_EEENS4_8identityES11_S1B_vS1G_EENS_8epilogue10collective6detail29Sm90TmaWarpSpecializedAdapterINS1J_15DefaultEpilogueISI_NS5_IJlSB_lEEES1N_NS1I_6thread17LinearCombinationISI_Li1EffLNS1O_9ScaleType4KindE0ELNS_15FloatRoundStyleE2ESI_EENS1_15EpilogueDefaultEEEEEvvEEEEvNT_6ParamsE)
        /*0020*/ 	.word	0x00000040
.L_20:


//--------------------- .nv.compat                --------------------------
	.section	.nv.compat,"",@"SHT_CUDA_COMPAT_INFO"
	.align	4
        /*0000*/ 	.byte	0x02, 0x09, 0x01, 0x00, 0x02, 0x02, 0x04, 0x00, 0x02, 0x05, 0x05, 0x00, 0x03, 0x07, 0x01, 0x01
        /*0010*/ 	.byte	0x02, 0x03, 0x01, 0x00, 0x02, 0x06, 0x01, 0x00, 0x04, 0x0b, 0x08, 0x00, 0x00, 0x00, 0x00, 0x00
        /*0020*/ 	.byte	0x00, 0x00, 0x00, 0x00


//--------------------- .nv.info._ZN7cutlass13device_kernelINS_4gemm6kernel13GemmUniversalIN4cute5tupleIJiiiiEEENS1_10collective13CollectiveMmaINS1_39MainloopSm90TmaGmmaRmemAWarpSpecializedILi7ENS5_IJNS4_1CILi1EEESB_SB_EEENS1_35KernelTmaWarpSpecializedCooperativeEEENS5_IJNSA_ILi128EEESF_NSA_ILi32EEEEEENS_10tfloat32_tENS5_IJSB_llEEESI_SJ_NS4_8TiledMMAINS4_8MMA_AtomIJNS4_4SM904GMMA30MMA_64x128x8_F32TF32TF32_RS_TNILNSN_7ScaleInE1ELSP_1EEEEEENS4_6LayoutINS5_IJNSA_ILi2EEESB_SB_EEENS5_IJSB_NSA_ILi0EEESV_EEEEENS5_IJNS4_10UnderscoreESY_SY_EEEEENS4_13SM90_TMA_LOADENS4_14ComposedLayoutINS4_7SwizzleILi1ELi4ELi3EEENS4_18smem_ptr_flag_bitsILi32EEENSS_INS5_IJNSA_ILi8EEES17_EEENS5_IJSB_S17_EEEEEEENS4_9Copy_AtomIJNS4_39AutoVectorizingCopyWithAssumedAlignmentILi128EEESI_EEENS4_8identityES11_S1B_vS1G_EENS_8epilogue10collective6detail29Sm90TmaWarpSpecializedAdapterINS1J_15DefaultEpilogueISI_NS5_IJlSB_lEEES1N_NS1I_6thread17LinearCombinationISI_Li1EffLNS1O_9ScaleType4KindE0ELNS_15FloatRoundStyleE2ESI_EENS1_15EpilogueDefaultEEEEEvvEEEEvNT_6ParamsE --------------------------
	.section	.nv.info._ZN7cutlass13device_kernelINS_4gemm6kernel13GemmUniversalIN4cute5tupleIJiiiiEEENS1_10collective13CollectiveMmaINS1_39MainloopSm90TmaGmmaRmemAWarpSpecializedILi7ENS5_IJNS4_1CILi1EEESB_SB_EEENS1_35KernelTmaWarpSpecializedCooperativeEEENS5_IJNSA_ILi128EEESF_NSA_ILi32EEEEEENS_10tfloat32_tENS5_IJSB_llEEESI_SJ_NS4_8TiledMMAINS4_8MMA_AtomIJNS4_4SM904GMMA30MMA_64x128x8_F32TF32TF32_RS_TNILNSN_7ScaleInE1ELSP_1EEEEEENS4_6LayoutINS5_IJNSA_ILi2EEESB_SB_EEENS5_IJSB_NSA_ILi0EEESV_EEEEENS5_IJNS4_10UnderscoreESY_SY_EEEEENS4_13SM90_TMA_LOADENS4_14ComposedLayoutINS4_7SwizzleILi1ELi4ELi3EEENS4_18smem_ptr_flag_bitsILi32EEENSS_INS5_IJNSA_ILi8EEES17_EEENS5_IJSB_S17_EEEEEEENS4_9Copy_AtomIJNS4_39AutoVectorizingCopyWithAssumedAlignmentILi128EEESI_EEENS4_8identityES11_S1B_vS1G_EENS_8epilogue10collective6detail29Sm90TmaWarpSpecializedAdapterINS1J_15DefaultEpilogueISI_NS5_IJlSB_lEEES1N_NS1I_6thread17LinearCombinationISI_Li1EffLNS1O_9ScaleType4KindE0ELNS_15FloatRoundStyleE2ESI_EENS1_15EpilogueDefaultEEEEEvvEEEEvNT_6ParamsE,"",@"SHT_CUDA_INFO"
	.sectionflags	@""
	.align	4


	//----- nvinfo : EIATTR_CUDA_API_VERSION
	.align		4
        /*0000*/ 	.byte	0x04, 0x37
        /*0002*/ 	.short	(.L_22 - .L_21)
.L_21:
        /*0004*/ 	.word	0x00000082


	//----- nvinfo : EIATTR_KPARAM_INFO
	.align		4
.L_22:
        /*0008*/ 	.byte	0x04, 0x17
        /*000a*/ 	.short	(.L_24 - .L_23)
.L_23:
        /*000c*/ 	.word	0x00000000
        /*0010*/ 	.short	0x0000
        /*0012*/ 	.short	0x0070
        /*0014*/ 	.byte	0x00, 0xf0, 0x01, 0x10


	//----- nvinfo : EIATTR_SPARSE_MMA_MASK
	.align		4
.L_24:
        /*0018*/ 	.byte	0x03, 0x50
        /*001a*/ 	.short	0x0000


	//----- nvinfo : EIATTR_MAXREG_COUNT
	.align		4
        /*001c*/ 	.byte	0x03, 0x1b
        /*001e*/ 	.short	0x00a8


	//----- nvinfo : EIATTR_NUM_BARRIERS
	.align		4
        /*0020*/ 	.byte	0x02, 0x4c
        /*0022*/ 	.byte	0x03
	.zero		1


	//----- nvinfo : EIATTR_EXTERNS
	.align		4
        /*0024*/ 	.byte	0x04, 0x0f
        /*0026*/ 	.short	(.L_26 - .L_25)


	//   ....[0]....
	.align		4
.L_25:
        /*0028*/ 	.word	index@(__assertfail)


	//----- nvinfo : EIATTR_ANNOTATIONS
	.align		4
.L_26:
        /*002c*/ 	.byte	0x04, 0x55
        /*002e*/ 	.short	(.L_28 - .L_27)


	//   ....[0]....
.L_27:
        /*0030*/ 	.word	0x00000001
        /*0034*/ 	.byte	0x30, 0x03, 0x00, 0x00, 0x01, 0x00, 0x00, 0x00, 0x20, 0x06, 0x00, 0x00, 0x01, 0x00, 0x00, 0x00
        /* <DEDUP_REMOVED lines=33> */
        /*0254*/ 	.byte	0x70, 0xa3, 0x00, 0x00


	//----- nvinfo : EIATTR_MERCURY_ISA_VERSION
	.align		4
.L_28:
        /*0258*/ 	.byte	0x03, 0x5f
        /*025a*/ 	.short	0x0101


	//----- nvinfo : EIATTR_INT_WARP_WIDE_INSTR_OFFSETS
	.align		4
        /*025c*/ 	.byte	0x04, 0x31
        /*025e*/ 	.short	(.L_30 - .L_29)


	//   ....[0]....
.L_29:
        /*0260*/ 	.word	0x00000450


	//   ....[1]....
        /*0264*/ 	.word	0x00000460


	//   ....[2]....
        /*0268*/ 	.word	0x00000500


	//----- nvinfo : EIATTR_COOP_GROUP_MASK_REGIDS
	.align		4
.L_30:
        /*026c*/ 	.byte	0x04, 0x29
        /*026e*/ 	.short	(.L_32 - .L_31)


	//   ....[0]....
.L_31:
        /*0270*/ 	.word	0xffffffff


	//   ....[1]....
        /*0274*/ 	.word	0xffffffff


	//   ....[2]....
        /*0278*/ 	.word	0xffffffff


	//   ....[3]....
        /*027c*/ 	.word	0xffffffff


	//   ....[4]....
        /*0280*/ 	.word	0xffffffff


	//   ....[5]....
        /*0284*/ 	.word	0xffffffff


	//   ....[6]....
        /*0288*/ 	.word	0xffffffff


	//   ....[7]....
        /*028c*/ 	.word	0xffffffff


	//   ....[8]....
        /*0290*/ 	.word	0xffffffff


	//   ....[9]....
        /*0294*/ 	.word	0xffffffff


	//   ....[10]....
        /*0298*/ 	.word	0xffffffff


	//   ....[11]....
        /*029c*/ 	.word	0xffffffff


	//   ....[12]....
        /*02a0*/ 	.word	0xffffffff


	//   ....[13]....
        /*02a4*/ 	.word	0xffffffff


	//   ....[14]....
        /*02a8*/ 	.word	0xffffffff


	//   ....[15]....
        /*02ac*/ 	.word	0xffffffff


	//   ....[16]....
        /*02b0*/ 	.word	0xffffffff


	//   ....[17]....
        /*02b4*/ 	.word	0x0500000f


	//   ....[18]....
        /*02b8*/ 	.word	0x0500000f


	//   ....[19]....
        /*02bc*/ 	.word	0x0500000f


	//   ....[20]....
        /*02c0*/ 	.word	0x0500000f


	//   ....[21]....
        /*02c4*/ 	.word	0x0500000f


	//   ....[22]....
        /*02c8*/ 	.word	0x0500000f


	//   ....[23]....
        /*02cc*/ 	.word	0x0500000f


	//   ....[24]....
        /*02d0*/ 	.word	0x0500000f


	//   ....[25]....
        /*02d4*/ 	.word	0x0500000f


	//----- nvinfo : EIATTR_COOP_GROUP_INSTR_OFFSETS
	.align		4
.L_32:
        /*02d8*/ 	.byte	0x04, 0x28
        /*02da*/ 	.short	(.L_34 - .L_33)


	//   ....[0]....
.L_33:
        /*02dc*/ 	.word	0x00000070


	//   ....[1]....
        /*02e0*/ 	.word	0x00000080


	//   ....[2]....
        /*02e4*/ 	.word	0x00000140


	//   ....[3]....
        /*02e8*/ 	.word	0x00000370


	//   ....[4]....
        /*02ec*/ 	.word	0x000013b0


	//   ....[5]....
        /*02f0*/ 	.word	0x00001cb0


	//   ....[6]....
        /*02f4*/ 	.word	0x00001db0


	//   ....[7]....
        /*02f8*/ 	.word	0x00001e40


	//   ....[8]....
        /*02fc*/ 	.word	0x00001ed0


	//   ....[9]....
        /*0300*/ 	.word	0x00002500


	//   ....[10]....
        /*0304*/ 	.word	0x000025b0


	//   ....[11]....
        /*0308*/ 	.word	0x00002640


	//   ....[12]....
        /*030c*/ 	.word	0x000026d0


	//   ....[13]....
        /*0310*/ 	.word	0x00002e40


	//   ....[14]....
        /*0314*/ 	.word	0x00002f40


	//   ....[15]....
        /*0318*/ 	.word	0x00002fd0


	//   ....[16]....
        /*031c*/ 	.word	0x00003060


	//   ....[17]....
        /*0320*/ 	.word	0x0000a7f0


	//   ....[18]....
        /*0324*/ 	.word	0x0000a920


	//   ....[19]....
        /*0328*/ 	.word	0x0000a9f0


	//   ....[20]....
        /*032c*/ 	.word	0x0000aaa0


	//   ....[21]....
        /*0330*/ 	.word	0x0000ab50


	//   ....[22]....
        /*0334*/ 	.word	0x0000acd0


	//   ....[23]....
        /*0338*/ 	.word	0x0000ada0


	//   ....[24]....
        /*033c*/ 	.word	0x0000ae50


	//   ....[25]....
        /*0340*/ 	.word	0x0000af00


	//----- nvinfo : EIATTR_REG_RECONFIG
	.align		4
.L_34:
        /*0344*/ 	.byte	0x01, 0x54
	.zero		2


	//----- nvinfo : EIATTR_SYSCALL_OFFSETS
	.align		4
        /*0348*/ 	.byte	0x04, 0x46
        /*034a*/ 	.short	(.L_36 - .L_35)


	//   ....[0]....
.L_35:
        /*034c*/ 	.word	0x000014f0


	//   ....[1]....
        /*0350*/ 	.word	0x00001620


	//   ....[2]....
        /*0354*/ 	.word	0x00001710


	//   ....[3]....
        /*0358*/ 	.word	0x00008950


	//   ....[4]....
        /*035c*/ 	.word	0x00008a80


	//----- nvinfo : EIATTR_MBARRIER_INSTR_OFFSETS
	.align		4
.L_36:
        /*0360*/ 	.byte	0x04, 0x39
        /*0362*/ 	.short	(.L_38 - .L_37)


	//   ....[0]....
.L_37:
        /*0364*/ 	.word	0x00000240
        /*0368*/ 	.word	0x000000ff
        /*036c*/ 	.word	0x00000000
        /*0370*/ 	.short	0x0100
        /*0372*/ 	.byte	0x08
	.zero		1


	//   ....[1]....
        /*0374*/ 	.word	0x00000250
        /*0378*/ 	.word	0x000000ff
        /*037c*/ 	.word	0x00000038
        /*0380*/ 	.short	0x0100
        /*0382*/ 	.byte	0x08
	.zero		1


	//   ....[2]....
        /*0384*/ 	.word	0x00000260
        /*0388*/ 	.word	0x000000ff
        /*038c*/ 	.word	0x00000008
        /*0390*/ 	.short	0x0100
        /*0392*/ 	.byte	0x08
	.zero		1


	//   ....[3]....
        /*0394*/ 	.word	0x00000270
        /*0398*/ 	.word	0x000000ff
        /*039c*/ 	.word	0x00000040
        /*03a0*/ 	.short	0x0100
        /*03a2*/ 	.byte	0x08
	.zero		1


	//   ....[4]....
        /*03a4*/ 	.word	0x00000280
        /*03a8*/ 	.word	0x000000ff
        /*03ac*/ 	.word	0x00000010
        /*03b0*/ 	.short	0x0100
        /*03b2*/ 	.byte	0x08
	.zero		1


	//   ....[5]....
        /*03b4*/ 	.word	0x00000290
        /*03b8*/ 	.word	0x000000ff
        /*03bc*/ 	.word	0x00000048
        /*03c0*/ 	.short	0x0100
        /*03c2*/ 	.byte	0x08
	.zero		1


	//   ....[6]....
        /*03c4*/ 	.word	0x000002a0
        /*03c8*/ 	.word	0x000000ff
        /*03cc*/ 	.word	0x00000018
        /*03d0*/ 	.short	0x0100
        /*03d2*/ 	.byte	0x08
	.zero		1


	//   ....[7]....
        /*03d4*/ 	.word	0x000002b0
        /*03d8*/ 	.word	0x000000ff
        /*03dc*/ 	.word	0x00000050
        /*03e0*/ 	.short	0x0100
        /*03e2*/ 	.byte	0x08
	.zero		1


	//   ....[8]....
        /*03e4*/ 	.word	0x000002c0
        /*03e8*/ 	.word	0x000000ff
        /*03ec*/ 	.word	0x00000020
        /*03f0*/ 	.short	0x0100
        /*03f2*/ 	.byte	0x08
	.zero		1


	//   ....[9]....
        /*03f4*/ 	.word	0x000002d0
        /*03f8*/ 	.word	0x000000ff
        /*03fc*/ 	.word	0x00000058
        /*0400*/ 	.short	0x0100
        /*0402*/ 	.byte	0x08
	.zero		1


	//   ....[10]....
        /*0404*/ 	.word	0x000002e0
        /*0408*/ 	.word	0x000000ff
        /*040c*/ 	.word	0x00000028
        /*0410*/ 	.short	0x0100
        /*0412*/ 	.byte	0x08
	.zero		1


	//   ....[11]....
        /*0414*/ 	.word	0x000002f0
        /*0418*/ 	.word	0x000000ff
        /*041c*/ 	.word	0x00000060
        /*0420*/ 	.short	0x0100
        /*0422*/ 	.byte	0x08
	.zero		1


	//   ....[12]....
        /*0424*/ 	.word	0x00000300
        /*0428*/ 	.word	0x000000ff
        /*042c*/ 	.word	0x00000030
        /*0430*/ 	.short	0x0100
        /*0432*/ 	.byte	0x08
	.zero		1


	//   ....[13]....
        /*0434*/ 	.word	0x00000310
        /*0438*/ 	.word	0x000000ff
        /*043c*/ 	.word	0x00000068
        /*0440*/ 	.short	0x0100
        /*0442*/ 	.byte	0x08
	.zero		1


	//   ....[14]....
        /*0444*/ 	.word	0x00000570
        /*0448*/ 	.word	0x000000ff
        /*044c*/ 	.word	0x00000080
        /*0450*/ 	.short	0x0100
        /*0452*/ 	.byte	0x08
	.zero		1


	//   ....[15]....
        /*0454*/ 	.word	0x00000590
        /*0458*/ 	.word	0x000000ff
        /*045c*/ 	.word	0x00000088
        /*0460*/ 	.short	0x0100
        /*0462*/ 	.byte	0x08
	.zero		1


	//   ....[16]....
        /*0464*/ 	.word	0x000017b0
        /*0468*/ 	.word	0x00000003
        /*046c*/ 	.word	0x00000000
        /*0470*/ 	.short	0x010a
        /*0472*/ 	.byte	0x3f
	.zero		1


	//   ....[17]....
        /*0474*/ 	.word	0x000017f0
        /*0478*/ 	.word	0x00000003
        /*047c*/ 	.word	0x00000000
        /*0480*/ 	.short	0x010a
        /*0482*/ 	.byte	0x3f
	.zero		1


	//   ....[18]....
        /*0484*/ 	.word	0x00001a10
        /*0488*/ 	.word	0x00000008
        /*048c*/ 	.word	0x00000000
        /*0490*/ 	.short	0x010a
        /*0492*/ 	.byte	0x3f
	.zero		1


	//   ....[19]....
        /*0494*/ 	.word	0x000022a0
        /*0498*/ 	.word	0x00000000
        /*049c*/ 	.word	0x00000000
        /*04a0*/ 	.short	0x010a
        /*04a2*/ 	.byte	0x3f
	.zero		1


	//   ....[20]....
        /*04a4*/ 	.word	0x000028e0
        /*04a8*/ 	.word	0x00000005
        /*04ac*/ 	.word	0x00000000
        /*04b0*/ 	.short	0x010a
        /*04b2*/ 	.byte	0x3f
	.zero		1


	//   ....[21]....
        /*04b4*/ 	.word	0x00002ac0
        /*04b8*/ 	.word	0x00000003
        /*04bc*/ 	.word	0x00000000
        /*04c0*/ 	.short	0x0101
        /*04c2*/ 	.byte	0x3f
	.zero		1


	//   ....[22]....
        /*04c4*/ 	.word	0x00002c40
        /*04c8*/ 	.word	0x00000005
        /*04cc*/ 	.word	0x00000000
        /*04d0*/ 	.short	0x010a
        /*04d2*/ 	.byte	0x3f
	.zero		1


	//   ....[23]....
        /*04d4*/ 	.word	0x000033f0
        /*04d8*/ 	.word	0x00000079
        /*04dc*/ 	.word	0x00000000
        /*04e0*/ 	.short	0x0101
        /*04e2*/ 	.byte	0x3f
	.zero		1


	//   ....[24]....
        /*04e4*/ 	.word	0x00003640
        /*04e8*/ 	.word	0x000000ff
        /*04ec*/ 	.word	0x00000000
        /*04f0*/ 	.short	0x0101
        /*04f2*/ 	.byte	0x04
	.zero		1


	//   ....[25]....
        /*04f4*/ 	.word	0x00008d60
        /*04f8*/ 	.word	0x00000024
        /*04fc*/ 	.word	0x00000038
        /*0500*/ 	.short	0x010a
        /*0502*/ 	.byte	0x3f
	.zero		1


	//   ....[26]....
        /*0504*/ 	.word	0x00009c10
        /*0508*/ 	.word	0x00000007
        /*050c*/ 	.word	0x00000088
        /*0510*/ 	.short	0x0101
        /*0512*/ 	.byte	0x3f
	.zero		1


	//   ....[27]....
        /*0514*/ 	.word	0x0000a400
        /*0518*/ 	.word	0x00000007
        /*051c*/ 	.word	0x00000000
        /*0520*/ 	.short	0x010a
        /*0522*/ 	.byte	0x3f
	.zero		1


	//   ....[28]....
        /*0524*/ 	.word	0x0000a470
        /*0528*/ 	.word	0x00000008
        /*052c*/ 	.word	0x00000000
        /*0530*/ 	.short	0x010a
        /*0532*/ 	.byte	0x3f
	.zero		1


	//   ....[29]....
        /*0534*/ 	.word	0x0000a500
        /*0538*/ 	.word	0x00000009
        /*053c*/ 	.word	0x00000000
        /*0540*/ 	.short	0x010a
        /*0542*/ 	.byte	0x3f
	.zero		1


	//   ....[30]....
        /*0544*/ 	.word	0x0000a590
        /*0548*/ 	.word	0x00000008
        /*054c*/ 	.word	0x00000000
        /*0550*/ 	.short	0x010a
        /*0552*/ 	.byte	0x3f
	.zero		1


	//   ....[31]....
        /*0554*/ 	.word	0x0000a620
        /*0558*/ 	.word	0x00000009
        /*055c*/ 	.word	0x00000000
        /*0560*/ 	.short	0x010a
        /*0562*/ 	.byte	0x3f
	.zero		1


	//   ....[32]....
        /*0564*/ 	.word	0x0000a6b0
        /*0568*/ 	.word	0x00000006
        /*056c*/ 	.word	0x00000000
        /*0570*/ 	.short	0x010a
        /*0572*/ 	.byte	0x3f
	.zero		1


	//   ....[33]....
        /*0574*/ 	.word	0x0000a740
        /*0578*/ 	.word	0x00000003
        /*057c*/ 	.word	0x00000000
        /*0580*/ 	.short	0x010a
        /*0582*/ 	.byte	0x3f
	.zero		1


	//   ....[34]....
        /*0584*/ 	.word	0x0000a820
        /*0588*/ 	.word	0x00000003
        /*058c*/ 	.word	0x00000000
        /*0590*/ 	.short	0x010a
        /*0592*/ 	.byte	0x3f
	.zero		1


	//   ....[35]....
        /*0594*/ 	.word	0x0000ab80
        /*0598*/ 	.word	0x00000000
        /*059c*/ 	.word	0x00000000
        /*05a0*/ 	.short	0x010a
        /*05a2*/ 	.byte	0x3f
	.zero		1


	//   ....[36]....
        /*05a4*/ 	.word	0x0000abd0
        /*05a8*/ 	.word	0x00000005
        /*05ac*/ 	.word	0x00000000
        /*05b0*/ 	.short	0x010a
        /*05b2*/ 	.byte	0x3f
	.zero		1


	//   ....[37]....
        /*05b4*/ 	.word	0x0000afb0
        /*05b8*/ 	.word	0x00000024
        /*05bc*/ 	.word	0x00000038
        /*05c0*/ 	.short	0x010a
        /*05c2*/ 	.byte	0x3f
	.zero		1


	//   ....[38]....
        /*05c4*/ 	.word	0x0000b080
        /*05c8*/ 	.word	0x00000007
        /*05cc*/ 	.word	0x00000000
        /*05d0*/ 	.short	0x010a
        /*05d2*/ 	.byte	0x3f
	.zero		1


	//   ....[39]....
        /*05d4*/ 	.word	0x0000b0d0
        /*05d8*/ 	.word	0x00000008
        /*05dc*/ 	.word	0x00000000
        /*05e0*/ 	.short	0x010a
        /*05e2*/ 	.byte	0x3f
	.zero		1


	//   ....[40]....
        /*05e4*/ 	.word	0x0000b120
        /*05e8*/ 	.word	0x00000009
        /*05ec*/ 	.word	0x00000000
        /*05f0*/ 	.short	0x010a
        /*05f2*/ 	.byte	0x3f
	.zero		1


	//   ....[41]....
        /*05f4*/ 	.word	0x0000b170
        /*05f8*/ 	.word	0x00000008
        /*05fc*/ 	.word	0x00000000
        /*0600*/ 	.short	0x010a
        /*0602*/ 	.byte	0x3f
	.zero		1


	//   ....[42]....
        /*0604*/ 	.word	0x0000b1c0
        /*0608*/ 	.word	0x00000009
        /*060c*/ 	.word	0x00000000
        /*0610*/ 	.short	0x010a
        /*0612*/ 	.byte	0x3f
	.zero		1


	//   ....[43]....
        /*0614*/ 	.word	0x0000b210
        /*0618*/ 	.word	0x00000006
        /*061c*/ 	.word	0x00000000
        /*0620*/ 	.short	0x010a
        /*0622*/ 	.byte	0x3f
	.zero		1


	//----- nvinfo : EIATTR_NUM_MBARRIERS
	.align		4
.L_38:
        /*0624*/ 	.byte	0x03, 0x38
        /*0626*/ 	.short	0x0010


	//----- nvinfo : EIATTR_EXIT_INSTR_OFFSETS
	.align		4
        /*0628*/ 	.byte	0x04, 0x1c
        /*062a*/ 	.short	(.L_40 - .L_39)


	//   ....[0]....
.L_39:
        /*062c*/ 	.word	0x00000730


	//   ....[1]....
        /*0630*/ 	.word	0x00001010


	//   ....[2]....
        /*0634*/ 	.word	0x00007e50


	//   ....[3]....
        /*0638*/ 	.word	0x000084e0


	//   ....[4]....
        /*063c*/ 	.word	0x0000a790


	//----- nvinfo : EIATTR_MAX_THREADS
	.align		4
.L_40:
        /*0640*/ 	.byte	0x04, 0x05
        /*0642*/ 	.short	(.L_42 - .L_41)
.L_41:
        /*0644*/ 	.word	0x00000180
        /*0648*/ 	.word	0x00000001
        /*064c*/ 	.word	0x00000001


	//----- nvinfo : EIATTR_CRS_STACK_SIZE
	.align		4
.L_42:
        /*0650*/ 	.byte	0x04, 0x1e
        /*0652*/ 	.short	(.L_44 - .L_43)
.L_43:
        /*0654*/ 	.word	0x00000000


	//----- nvinfo : EIATTR_CBANK_PARAM_SIZE
	.align		4
.L_44:
        /*0658*/ 	.byte	0x03, 0x19
        /*065a*/ 	.short	0x0470


	//----- nvinfo : EIATTR_PARAM_CBANK
	.align		4
        /*065c*/ 	.byte	0x04, 0x0a
        /*065e*/ 	.short	(.L_46 - .L_45)
	.align		4
.L_45:
        /*0660*/ 	.word	index@(.nv.constant0._ZN7cutlass13device_kernelINS_4gemm6kernel13GemmUniversalIN4cute5tupleIJiiiiEEENS1_10collective13CollectiveMmaINS1_39MainloopSm90TmaGmmaRmemAWarpSpecializedILi7ENS5_IJNS4_1CILi1EEESB_SB_EEENS1_35KernelTmaWarpSpecializedCooperativeEEENS5_IJNSA_ILi128EEESF_NSA_ILi32EEEEEENS_10tfloat32_tENS5_IJSB_llEEESI_SJ_NS4_8TiledMMAINS4_8MMA_AtomIJNS4_4SM904GMMA30MMA_64x128x8_F32TF32TF32_RS_TNILNSN_7ScaleInE1ELSP_1EEEEEENS4_6LayoutINS5_IJNSA_ILi2EEESB_SB_EEENS5_IJSB_NSA_ILi0EEESV_EEEEENS5_IJNS4_10UnderscoreESY_SY_EEEEENS4_13SM90_TMA_LOADENS4_14ComposedLayoutINS4_7SwizzleILi1ELi4ELi3EEENS4_18smem_ptr_flag_bitsILi32EEENSS_INS5_IJNSA_ILi8EEES17_EEENS5_IJSB_S17_EEEEEEENS4_9Copy_AtomIJNS4_39AutoVectorizingCopyWithAssumedAlignmentILi128EEESI_EEENS4_8identityES11_S1B_vS1G_EENS_8epilogue10collective6detail29Sm90TmaWarpSpecializedAdapterINS1J_15DefaultEpilogueISI_NS5_IJlSB_lEEES1N_NS1I_6thread17LinearCombinationISI_Li1EffLNS1O_9ScaleType4KindE0ELNS_15FloatRoundStyleE2ESI_EENS1_15EpilogueDefaultEEEEEvvEEEEvNT_6ParamsE)
        /*0664*/ 	.short	0x0210
        /*0666*/ 	.short	0x0470


	//----- nvinfo : EIATTR_SW_WAR
	.align		4
.L_46:
        /*0668*/ 	.byte	0x04, 0x36
        /*066a*/ 	.short	(.L_48 - .L_47)
.L_47:
        /*066c*/ 	.word	0x00000008
.L_48:


//--------------------- .nv.callgraph             --------------------------
	.section	.nv.callgraph,"",@"SHT_CUDA_CALLGRAPH"
	.align	4
	.sectionentsize	8
	.align		4
        /*0000*/ 	.word	0x00000000
	.align		4
        /*0004*/ 	.word	0xffffffff
	.align		4
        /*0008*/ 	.word	index@(_ZN7cutlass13device_kernelINS_4gemm6kernel13GemmUniversalIN4cute5tupleIJiiiiEEENS1_10collective13CollectiveMmaINS1_39MainloopSm90TmaGmmaRmemAWarpSpecializedILi7ENS5_IJNS4_1CILi1EEESB_SB_EEENS1_35KernelTmaWarpSpecializedCooperativeEEENS5_IJNSA_ILi128EEESF_NSA_ILi32EEEEEENS_10tfloat32_tENS5_IJSB_llEEESI_SJ_NS4_8TiledMMAINS4_8MMA_AtomIJNS4_4SM904GMMA30MMA_64x128x8_F32TF32TF32_RS_TNILNSN_7ScaleInE1ELSP_1EEEEEENS4_6LayoutINS5_IJNSA_ILi2EEESB_SB_EEENS5_IJSB_NSA_ILi0EEESV_EEEEENS5_IJNS4_10UnderscoreESY_SY_EEEEENS4_13SM90_TMA_LOADENS4_14ComposedLayoutINS4_7SwizzleILi1ELi4ELi3EEENS4_18smem_ptr_flag_bitsILi32EEENSS_INS5_IJNSA_ILi8EEES17_EEENS5_IJSB_S17_EEEEEEENS4_9Copy_AtomIJNS4_39AutoVectorizingCopyWithAssumedAlignmentILi128EEESI_EEENS4_8identityES11_S1B_vS1G_EENS_8epilogue10collective6detail29Sm90TmaWarpSpecializedAdapterINS1J_15DefaultEpilogueISI_NS5_IJlSB_lEEES1N_NS1I_6thread17LinearCombinationISI_Li1EffLNS1O_9ScaleType4KindE0ELNS_15FloatRoundStyleE2ESI_EENS1_15EpilogueDefaultEEEEEvvEEEEvNT_6ParamsE)
	.align		4
        /*000c*/ 	.word	index@(__assertfail)
	.align		4
        /*0010*/ 	.word	0x00000000
	.align		4
        /*0014*/ 	.word	0xfffffffe
	.align		4
        /*0018*/ 	.word	0x00000000
	.align		4
        /*001c*/ 	.word	0xfffffffd
	.align		4
        /*0020*/ 	.word	0x00000000
	.align		4
        /*0024*/ 	.word	0xfffffffc


//--------------------- .nv.constant4             --------------------------
	.section	.nv.constant4,"a",@progbits
	.align	8
	.align		8
.nv.constant4:
        /*0000*/ 	.dword	__assertfail
	.align		8
        /*0008*/ 	.dword	__unnamed_1
	.align		8
        /*0010*/ 	.dword	__unnamed_2
	.align		8
        /*0018*/ 	.dword	_ZN40_INTERNAL_dd66e607_4_k_cu_0fb4226d_317924cuda3std3__45__cpo5beginE
	.align		8
        /*0020*/ 	.dword	_ZN40_INTERNAL_dd66e607_4_k_cu_0fb4226d_317924cuda3std3__45__cpo3endE
	.align		8
        /*0028*/ 	.dword	_ZN40_INTERNAL_dd66e607_4_k_cu_0fb4226d_317924cuda3std3__45__cpo6cbeginE
	.align		8
        /*0030*/ 	.dword	_ZN40_INTERNAL_dd66e607_4_k_cu_0fb4226d_317924cuda3std3__45__cpo4cendE
	.align		8
        /*0038*/ 	.dword	_ZN40_INTERNAL_dd66e607_4_k_cu_0fb4226d_317924cuda3std3__442_GLOBAL__N__dd66e607_4_k_cu_0fb4226d_317926ignoreE
	.align		8
        /*0040*/ 	.dword	_ZN40_INTERNAL_dd66e607_4_k_cu_0fb4226d_317924cuda3std3__419piecewise_constructE
	.align		8
        /*0048*/ 	.dword	_ZN40_INTERNAL_dd66e607_4_k_cu_0fb4226d_317924cuda3std3__48in_placeE
	.align		8
        /*0050*/ 	.dword	_ZN40_INTERNAL_dd66e607_4_k_cu_0fb4226d_317924cuda3std6ranges3__45__cpo4swapE
	.align		8
        /*0058*/ 	.dword	_ZN40_INTERNAL_dd66e607_4_k_cu_0fb4226d_317924cuda3std6ranges3__45__cpo9iter_moveE
	.align		8
        /*0060*/ 	.dword	_ZN40_INTERNAL_dd66e607_4_k_cu_0fb4226d_317924cute7productE
	.align		8
        /*0068*/ 	.dword	_ZN40_INTERNAL_dd66e607_4_k_cu_0fb4226d_317924cute1_E
	.align		8
        /*0070*/ 	.dword	$str$24
	.align		8
        /*0078*/ 	.dword	$str$25


//--------------------- .text._ZN7cutlass13device_kernelINS_4gemm6kernel13GemmUniversalIN4cute5tupleIJiiiiEEENS1_10collective13CollectiveMmaINS1_39MainloopSm90TmaGmmaRmemAWarpSpecializedILi7ENS5_IJNS4_1CILi1EEESB_SB_EEENS1_35KernelTmaWarpSpecializedCooperativeEEENS5_IJNSA_ILi128EEESF_NSA_ILi32EEEEEENS_10tfloat32_tENS5_IJSB_llEEESI_SJ_NS4_8TiledMMAINS4_8MMA_AtomIJNS4_4SM904GMMA30MMA_64x128x8_F32TF32TF32_RS_TNILNSN_7ScaleInE1ELSP_1EEEEEENS4_6LayoutINS5_IJNSA_ILi2EEESB_SB_EEENS5_IJSB_NSA_ILi0EEESV_EEEEENS5_IJNS4_10UnderscoreESY_SY_EEEEENS4_13SM90_TMA_LOADENS4_14ComposedLayoutINS4_7SwizzleILi1ELi4ELi3EEENS4_18smem_ptr_flag_bitsILi32EEENSS_INS5_IJNSA_ILi8EEES17_EEENS5_IJSB_S17_EEEEEEENS4_9Copy_AtomIJNS4_39AutoVectorizingCopyWithAssumedAlignmentILi128EEESI_EEENS4_8identityES11_S1B_vS1G_EENS_8epilogue10collective6detail29Sm90TmaWarpSpecializedAdapterINS1J_15DefaultEpilogueISI_NS5_IJlSB_lEEES1N_NS1I_6thread17LinearCombinationISI_Li1EffLNS1O_9ScaleType4KindE0ELNS_15FloatRoundStyleE2ESI_EENS1_15EpilogueDefaultEEEEEvvEEEEvNT_6ParamsE --------------------------
	.section	.text._ZN7cutlass13device_kernelINS_4gemm6kernel13GemmUniversalIN4cute5tupleIJiiiiEEENS1_10collective13CollectiveMmaINS1_39MainloopSm90TmaGmmaRmemAWarpSpecializedILi7ENS5_IJNS4_1CILi1EEESB_SB_EEENS1_35KernelTmaWarpSpecializedCooperativeEEENS5_IJNSA_ILi128EEESF_NSA_ILi32EEEEEENS_10tfloat32_tENS5_IJSB_llEEESI_SJ_NS4_8TiledMMAINS4_8MMA_AtomIJNS4_4SM904GMMA30MMA_64x128x8_F32TF32TF32_RS_TNILNSN_7ScaleInE1ELSP_1EEEEEENS4_6LayoutINS5_IJNSA_ILi2EEESB_SB_EEENS5_IJSB_NSA_ILi0EEESV_EEEEENS5_IJNS4_10UnderscoreESY_SY_EEEEENS4_13SM90_TMA_LOADENS4_14ComposedLayoutINS4_7SwizzleILi1ELi4ELi3EEENS4_18smem_ptr_flag_bitsILi32EEENSS_INS5_IJNSA_ILi8EEES17_EEENS5_IJSB_S17_EEEEEEENS4_9Copy_AtomIJNS4_39AutoVectorizingCopyWithAssumedAlignmentILi128EEESI_EEENS4_8identityES11_S1B_vS1G_EENS_8epilogue10collective6detail29Sm90TmaWarpSpecializedAdapterINS1J_15DefaultEpilogueISI_NS5_IJlSB_lEEES1N_NS1I_6thread17LinearCombinationISI_Li1EffLNS1O_9ScaleType4KindE0ELNS_15FloatRoundStyleE2ESI_EENS1_15EpilogueDefaultEEEEEvvEEEEvNT_6ParamsE,"ax",@progbits
	.align	128
.text._ZN7cutlass13device_kernelINS_4gemm6kernel13GemmUniversalIN4cute5tupleIJiiiiEEENS1_10collective13CollectiveMmaINS1_39MainloopSm90TmaGmmaRmemAWarpSpecializedILi7ENS5_IJNS4_1CILi1EEESB_SB_EEENS1_35KernelTmaWarpSpecializedCooperativeEEENS5_IJNSA_ILi128EEESF_NSA_ILi32EEEEEENS_10tfloat32_tENS5_IJSB_llEEESI_SJ_NS4_8TiledMMAINS4_8MMA_AtomIJNS4_4SM904GMMA30MMA_64x128x8_F32TF32TF32_RS_TNILNSN_7ScaleInE1ELSP_1EEEEEENS4_6LayoutINS5_IJNSA_ILi2EEESB_SB_EEENS5_IJSB_NSA_ILi0EEESV_EEEEENS5_IJNS4_10UnderscoreESY_SY_EEEEENS4_13SM90_TMA_LOADENS4_14ComposedLayoutINS4_7SwizzleILi1ELi4ELi3EEENS4_18smem_ptr_flag_bitsILi32EEENSS_INS5_IJNSA_ILi8EEES17_EEENS5_IJSB_S17_EEEEEEENS4_9Copy_AtomIJNS4_39AutoVectorizingCopyWithAssumedAlignmentILi128EEESI_EEENS4_8identityES11_S1B_vS1G_EENS_8epilogue10collective6detail29Sm90TmaWarpSpecializedAdapterINS1J_15DefaultEpilogueISI_NS5_IJlSB_lEEES1N_NS1I_6thread17LinearCombinationISI_Li1EffLNS1O_9ScaleType4KindE0ELNS_15FloatRoundStyleE2ESI_EENS1_15EpilogueDefaultEEEEEvvEEEEvNT_6ParamsE:
        .type           _ZN7cutlass13device_kernelINS_4gemm6kernel13GemmUniversalIN4cute5tupleIJiiiiEEENS1_10collective13CollectiveMmaINS1_39MainloopSm90TmaGmmaRmemAWarpSpecializedILi7ENS5_IJNS4_1CILi1EEESB_SB_EEENS1_35KernelTmaWarpSpecializedCooperativeEEENS5_IJNSA_ILi128EEESF_NSA_ILi32EEEEEENS_10tfloat32_tENS5_IJSB_llEEESI_SJ_NS4_8TiledMMAINS4_8MMA_AtomIJNS4_4SM904GMMA30MMA_64x128x8_F32TF32TF32_RS_TNILNSN_7ScaleInE1ELSP_1EEEEEENS4_6LayoutINS5_IJNSA_ILi2EEESB_SB_EEENS5_IJSB_NSA_ILi0EEESV_EEEEENS5_IJNS4_10UnderscoreESY_SY_EEEEENS4_13SM90_TMA_LOADENS4_14ComposedLayoutINS4_7SwizzleILi1ELi4ELi3EEENS4_18smem_ptr_flag_bitsILi32EEENSS_INS5_IJNSA_ILi8EEES17_EEENS5_IJSB_S17_EEEEEEENS4_9Copy_AtomIJNS4_39AutoVectorizingCopyWithAssumedAlignmentILi128EEESI_EEENS4_8identityES11_S1B_vS1G_EENS_8epilogue10collective6detail29Sm90TmaWarpSpecializedAdapterINS1J_15DefaultEpilogueISI_NS5_IJlSB_lEEES1N_NS1I_6thread17LinearCombinationISI_Li1EffLNS1O_9ScaleType4KindE0ELNS_15FloatRoundStyleE2ESI_EENS1_15EpilogueDefaultEEEEEvvEEEEvNT_6ParamsE,@function
        .size           _ZN7cutlass13device_kernelINS_4gemm6kernel13GemmUniversalIN4cute5tupleIJiiiiEEENS1_10collective13CollectiveMmaINS1_39MainloopSm90TmaGmmaRmemAWarpSpecializedILi7ENS5_IJNS4_1CILi1EEESB_SB_EEENS1_35KernelTmaWarpSpecializedCooperativeEEENS5_IJNSA_ILi128EEESF_NSA_ILi32EEEEEENS_10tfloat32_tENS5_IJSB_llEEESI_SJ_NS4_8TiledMMAINS4_8MMA_AtomIJNS4_4SM904GMMA30MMA_64x128x8_F32TF32TF32_RS_TNILNSN_7ScaleInE1ELSP_1EEEEEENS4_6LayoutINS5_IJNSA_ILi2EEESB_SB_EEENS5_IJSB_NSA_ILi0EEESV_EEEEENS5_IJNS4_10UnderscoreESY_SY_EEEEENS4_13SM90_TMA_LOADENS4_14ComposedLayoutINS4_7SwizzleILi1ELi4ELi3EEENS4_18smem_ptr_flag_bitsILi32EEENSS_INS5_IJNSA_ILi8EEES17_EEENS5_IJSB_S17_EEEEEEENS4_9Copy_AtomIJNS4_39AutoVectorizingCopyWithAssumedAlignmentILi128EEESI_EEENS4_8identityES11_S1B_vS1G_EENS_8epilogue10collective6detail29Sm90TmaWarpSpecializedAdapterINS1J_15DefaultEpilogueISI_NS5_IJlSB_lEEES1N_NS1I_6thread17LinearCombinationISI_Li1EffLNS1O_9ScaleType4KindE0ELNS_15FloatRoundStyleE2ESI_EENS1_15EpilogueDefaultEEEEEvvEEEEvNT_6ParamsE,(.L_x_229 - _ZN7cutlass13device_kernelINS_4gemm6kernel13GemmUniversalIN4cute5tupleIJiiiiEEENS1_10collective13CollectiveMmaINS1_39MainloopSm90TmaGmmaRmemAWarpSpecializedILi7ENS5_IJNS4_1CILi1EEESB_SB_EEENS1_35KernelTmaWarpSpecializedCooperativeEEENS5_IJNSA_ILi128EEESF_NSA_ILi32EEEEEENS_10tfloat32_tENS5_IJSB_llEEESI_SJ_NS4_8TiledMMAINS4_8MMA_AtomIJNS4_4SM904GMMA30MMA_64x128x8_F32TF32TF32_RS_TNILNSN_7ScaleInE1ELSP_1EEEEEENS4_6LayoutINS5_IJNSA_ILi2EEESB_SB_EEENS5_IJSB_NSA_ILi0EEESV_EEEEENS5_IJNS4_10UnderscoreESY_SY_EEEEENS4_13SM90_TMA_LOADENS4_14ComposedLayoutINS4_7SwizzleILi1ELi4ELi3EEENS4_18smem_ptr_flag_bitsILi32EEENSS_INS5_IJNSA_ILi8EEES17_EEENS5_IJSB_S17_EEEEEEENS4_9Copy_AtomIJNS4_39AutoVectorizingCopyWithAssumedAlignmentILi128EEESI_EEENS4_8identityES11_S1B_vS1G_EENS_8epilogue10collective6detail29Sm90TmaWarpSpecializedAdapterINS1J_15DefaultEpilogueISI_NS5_IJlSB_lEEES1N_NS1I_6thread17LinearCombinationISI_Li1EffLNS1O_9ScaleType4KindE0ELNS_15FloatRoundStyleE2ESI_EENS1_15EpilogueDefaultEEEEEvvEEEEvNT_6ParamsE)
        .other          _ZN7cutlass13device_kernelINS_4gemm6kernel13GemmUniversalIN4cute5tupleIJiiiiEEENS1_10collective13CollectiveMmaINS1_39MainloopSm90TmaGmmaRmemAWarpSpecializedILi7ENS5_IJNS4_1CILi1EEESB_SB_EEENS1_35KernelTmaWarpSpecializedCooperativeEEENS5_IJNSA_ILi128EEESF_NSA_ILi32EEEEEENS_10tfloat32_tENS5_IJSB_llEEESI_SJ_NS4_8TiledMMAINS4_8MMA_AtomIJNS4_4SM904GMMA30MMA_64x128x8_F32TF32TF32_RS_TNILNSN_7ScaleInE1ELSP_1EEEEEENS4_6LayoutINS5_IJNSA_ILi2EEESB_SB_EEENS5_IJSB_NSA_ILi0EEESV_EEEEENS5_IJNS4_10UnderscoreESY_SY_EEEEENS4_13SM90_TMA_LOADENS4_14ComposedLayoutINS4_7SwizzleILi1ELi4ELi3EEENS4_18smem_ptr_flag_bitsILi32EEENSS_INS5_IJNSA_ILi8EEES17_EEENS5_IJSB_S17_EEEEEEENS4_9Copy_AtomIJNS4_39AutoVectorizingCopyWithAssumedAlignmentILi128EEESI_EEENS4_8identityES11_S1B_vS1G_EENS_8epilogue10collective6detail29Sm90TmaWarpSpecializedAdapterINS1J_15DefaultEpilogueISI_NS5_IJlSB_lEEES1N_NS1I_6thread17LinearCombinationISI_Li1EffLNS1O_9ScaleType4KindE0ELNS_15FloatRoundStyleE2ESI_EENS1_15EpilogueDefaultEEEEEvvEEEEvNT_6ParamsE,@"STO_CUDA_ENTRY STV_DEFAULT"
_ZN7cutlass13device_kernelINS_4gemm6kernel13GemmUniversalIN4cute5tupleIJiiiiEEENS1_10collective13CollectiveMmaINS1_39MainloopSm90TmaGmmaRmemAWarpSpecializedILi7ENS5_IJNS4_1CILi1EEESB_SB_EEENS1_35KernelTmaWarpSpecializedCooperativeEEENS5_IJNSA_ILi128EEESF_NSA_ILi32EEEEEENS_10tfloat32_tENS5_IJSB_llEEESI_SJ_NS4_8TiledMMAINS4_8MMA_AtomIJNS4_4SM904GMMA30MMA_64x128x8_F32TF32TF32_RS_TNILNSN_7ScaleInE1ELSP_1EEEEEENS4_6LayoutINS5_IJNSA_ILi2EEESB_SB_EEENS5_IJSB_NSA_ILi0EEESV_EEEEENS5_IJNS4_10UnderscoreESY_SY_EEEEENS4_13SM90_TMA_LOADENS4_14ComposedLayoutINS4_7SwizzleILi1ELi4ELi3EEENS4_18smem_ptr_flag_bitsILi32EEENSS_INS5_IJNSA_ILi8EEES17_EEENS5_IJSB_S17_EEEEEEENS4_9Copy_AtomIJNS4_39AutoVectorizingCopyWithAssumedAlignmentILi128EEESI_EEENS4_8identityES11_S1B_vS1G_EENS_8epilogue10collective6detail29Sm90TmaWarpSpecializedAdapterINS1J_15DefaultEpilogueISI_NS5_IJlSB_lEEES1N_NS1I_6thread17LinearCombinationISI_Li1EffLNS1O_9ScaleType4KindE0ELNS_15FloatRoundStyleE2ESI_EENS1_15EpilogueDefaultEEEEEvvEEEEvNT_6ParamsE:
[----:B------:R-:W0:Y:S02]  /*0000*/  LDC R1, c[0x0][0x28] ;  /* 0x00000a00ff017b82 */ /* 0x000e240000000800 */
[----:B0-----:R-:W-:Y:S01]  /*0010*/  VIADD R1, R1, 0xffffffc0 ;  /* 0xffffffc001017836 */ /* 0x001fe20000000000 */
[----:B------:R-:W0:Y:S01]  /*0020*/  S2R R2, SR_TID.X ;  /* 0x0000000000027919 */ /* 0x000e220000002100 */
[----:B------:R-:W-:Y:S01]  /*0030*/  ELECT P0, URZ, PT ;  /* 0x00000000003f782f */ /* 0x000fe20003800000 */
[----:B------:R-:W-:Y:S01]  /*0040*/  BSSY B0, `(.L_x_0) ;  /* 0x000000f000007945 */ /* 0x000fe20003800000 */
[--C-:B0-----:R-:W-:Y:S02]  /*0050*/  SHF.R.U32.HI R96, RZ, 0x5, R2.reuse ;  /* 0x00000005ff607819 */ /* 0x101fe40000011602 */
[----:B------:R-:W-:-:S03]  /*0060*/  SHF.R.U32.HI R12, RZ, 0x7, R2 ;  /* 0x00000007ff0c7819 */ /* 0x000fc60000011602 */
[----:B------:R-:W0:Y:S04]  /*0070*/  SHFL.IDX PT, R0, R96, RZ, 0x1f ;  /* 0x00001fff60007589 */ /* 0x000e2800000e0000 */
[----:B------:R1:W2:Y:S01]  /*0080*/  SHFL.IDX PT, R10, R12, RZ, 0x1f ;  /* 0x00001fff0c0a7589 */ /* 0x0002a200000e0000 */
[----:B0-----:R-:W-:-:S13]  /*0090*/  ISETP.NE.OR P0, PT, R0, RZ, !P0 ;  /* 0x000000ff0000720c */ /* 0x001fda0004705670 */
[----:B-12---:R-:W-:Y:S05]  /*00a0*/  @P0 BRA `(.L_x_1) ;  /* 0x0000000000200947 */ /* 0x006fea0003800000 */
[----:B------:R-:W-:Y:S02]  /*00b0*/  ULDC.64 UR4, c[0x0][0x198] ;  /* 0x0000660000047ab9 */ /* 0x000fe40000000a00 */
[----:B------:R-:W-:Y:S02]  /*00c0*/  UIADD3 UR6, UP0, UR4, 0xf0, URZ ;  /* 0x000000f004067890 */ /* 0x000fe4000ff1e03f */
[----:B------:R-:W-:Y:S02]  /*00d0*/  UIADD3 UR4, UP1, UR4, 0x1f0, URZ ;  /* 0x000001f004047890 */ /* 0x000fe4000ff3e03f */
[----:B------:R-:W-:Y:S02]  /*00e0*/  UIADD3.X UR7, URZ, UR5, URZ, UP0, !UPT ;  /* 0x000000053f077290 */ /* 0x000fe400087fe43f */
[----:B------:R-:W-:-:S07]  /*00f0*/  UIADD3.X UR5, URZ, UR5, URZ, UP1, !UPT ;  /* 0x000000053f057290 */ /* 0x000fce0008ffe43f */
[----:B------:R0:W-:Y:S02]  /*0100*/  UTMACCTL.PF [UR6] ;  /* 0x00000000060079b9 */ /* 0x0001e40008040000 */
[----:B------:R0:W-:Y:S02]  /*0110*/  UTMACCTL.PF [UR4] ;  /* 0x00000000040079b9 */ /* 0x0001e40008040000 */
[----:B0-----:R-:W-:Y:S01]  /*0120*/  NOP ;  /* 0x0000000000007918 */ /* 0x001fe20000000000 */
.L_x_1:
[----:B------:R-:W-:Y:S05]  /*0130*/  BSYNC B0 ;  /* 0x0000000000007941 */ /* 0x000fea0003800000 */
.L_x_0:
[----:B------:R-:W0:Y:S02]  /*0140*/  SHFL.IDX PT, R3, R96, RZ, 0x1f ;  /* 0x00001fff60037589 */ /* 0x000e2400000e0000 */
[----:B0-----:R-:W-:-:S13]  /*0150*/  ISETP.NE.AND P0, PT, R3, RZ, PT ;  /* 0x000000ff0300720c */ /* 0x001fda0003f05270 */
[----:B------:R-:W-:Y:S05]  /*0160*/  @P0 BRA `(.L_x_2) ;  /* 0x0000000000700947 */ /* 0x000fea0003800000 */
[----:B------:R-:W0:Y:S01]  /*0170*/  S2UR UR8, SR_CgaCtaId ;  /* 0x00000000000879c3 */ /* 0x000e220000008800 */
[----:B------:R-:W-:Y:S01]  /*0180*/  UMOV UR4, 0x400 ;  /* 0x0000040000047882 */ /* 0x000fe20000000000 */
[----:B------:R-:W-:Y:S01]  /*0190*/  UMOV UR5, 0x1 ;  /* 0x0000000100057882 */ /* 0x000fe20000000000 */
[----:B------:R-:W-:Y:S01]  /*01a0*/  UMOV UR6, 0x100 ;  /* 0x0000010000067882 */ /* 0x000fe20000000000 */
[----:B------:R-:W-:Y:S01]  /*01b0*/  ELECT P0, URZ, PT ;  /* 0x00000000003f782f */ /* 0x000fe20003800000 */
[----:B------:R-:W-:-:S04]  /*01c0*/  UIADD3 UR6, -UR6, 0x100000, URZ ;  /* 0x0010000006067890 */ /* 0x000fc8000fffe13f */
[----:B------:R-:W-:Y:S02]  /*01d0*/  USHF.L.U32 UR7, UR6, 0xb, URZ ;  /* 0x0000000b06077899 */ /* 0x000fe4000800063f */
[----:B------:R-:W-:Y:S02]  /*01e0*/  USHF.L.U32 UR6, UR6, 0x1, URZ ;  /* 0x0000000106067899 */ /* 0x000fe4000800063f */
[----:B0-----:R-:W-:Y:S02]  /*01f0*/  ULEA UR8, UR8, UR4, 0x18 ;  /* 0x0000000408087291 */ /* 0x001fe4000f8ec03f */
[----:B------:R-:W-:-:S04]  /*0200*/  UIADD3 UR4, -UR5, 0x100000, URZ ;  /* 0x0010000005047890 */ /* 0x000fc8000fffe13f */
[----:B------:R-:W-:Y:S02]  /*0210*/  USHF.L.U32 UR5, UR4, 0xb, URZ ;  /* 0x0000000b04057899 */ /* 0x000fe4000800063f */
[----:B------:R-:W-:Y:S01]  /*0220*/  USHF.L.U32 UR4, UR4, 0x1, URZ ;  /* 0x0000000104047899 */ /* 0x000fe2000800063f */
[----:B------:R-:W0:Y:S11]  /*0230*/  FENCE.VIEW.ASYNC.S ;  /* 0x00000000000073c6 */ /* 0x000e360000000000 */
[----:B0-----:R0:W1:Y:S01]  /*0240*/  SYNCS.EXCH.64 URZ, [UR8], UR4 ;  /* 0x00000004083f75b2 */ /* 0x0010620008000100 */
[----:B------:R0:W2:Y:S01]  /*0250*/  SYNCS.EXCH.64 URZ, [UR8+0x38], UR6 ;  /* 0x00003806083f75b2 */ /* 0x0000a20008000100 */
[----:B------:R0:W3:Y:S01]  /*0260*/  SYNCS.EXCH.64 URZ, [UR8+0x8], UR4 ;  /* 0x00000804083f75b2 */ /* 0x0000e20008000100 */
[----:B------:R0:W4:Y:S01]  /*0270*/  SYNCS.EXCH.64 URZ, [UR8+0x40], UR6 ;  /* 0x00004006083f75b2 */ /* 0x0001220008000100 */
[----:B------:R0:W0:Y:S01]  /*0280*/  SYNCS.EXCH.64 URZ, [UR8+0x10], UR4 ;  /* 0x00001004083f75b2 */ /* 0x0000220008000100 */
        /* <DEDUP_REMOVED lines=9> */
[----:B------:R-:W-:Y:S01]  /*0320*/  NOP ;  /* 0x0000000000007918 */ /* 0x000fe20000000000 */
.L_x_2:
[----:B------:R-:W5:Y:S01]  /*0330*/  LDL.LU R6, [R1+0x8] ;  /* 0x0000080001067983 */ /* 0x000f620000300800 */
[----:B------:R-:W1:Y:S01]  /*0340*/  LDC R5, c[0x0][0x65c] ;  /* 0x00019700ff057b82 */ /* 0x000e620000000800 */
[----:B------:R-:W-:Y:S02]  /*0350*/  ELECT P0, URZ, PT ;  /* 0x00000000003f782f */ /* 0x000fe40003800000 */
[----:B------:R-:W-:Y:S01]  /*0360*/  ISETP.NE.AND P2, PT, R10, RZ, PT ;  /* 0x000000ff0a00720c */ /* 0x000fe20003f45270 */
[----:B------:R-:W2:Y:S01]  /*0370*/  SHFL.IDX PT, R4, R96, RZ, 0x1f ;  /* 0x00001fff60047589 */ /* 0x000ea200000e0000 */
[----:B0-----:R-:W-:Y:S01]  /*0380*/  UMOV UR4, 0x20 ;  /* 0x0000002000047882 */ /* 0x001fe20000000000 */
[----:B------:R-:W-:Y:S01]  /*0390*/  NOP ;  /* 0x0000000000007918 */ /* 0x000fe20000000000 */
[----:B------:R-:W-:Y:S01]  /*03a0*/  NOP ;  /* 0x0000000000007918 */ /* 0x000fe20000000000 */
[----:B------:R-:W0:Y:S01]  /*03b0*/  S2R R3, SR_CTAID.Y ;  /* 0x0000000000037919 */ /* 0x000e220000002600 */
[----:B-1----:R-:W-:-:S02]  /*03c0*/  ISETP.NE.AND P3, PT, R5, 0x1, PT ;  /* 0x000000010500780c */ /* 0x002fc40003f65270 */
[----:B------:R-:W-:Y:S02]  /*03d0*/  SHF.R.S32.HI R5, RZ, 0x1f, R0 ;  /* 0x0000001fff057819 */ /* 0x000fe40000011400 */
[----:B--2---:R-:W-:Y:S02]  /*03e0*/  ISETP.NE.OR P0, PT, R4, RZ, !P0 ;  /* 0x000000ff0400720c */ /* 0x004fe40004705670 */
[----:B------:R-:W1:Y:S01]  /*03f0*/  S2R R4, SR_CTAID.X ;  /* 0x0000000000047919 */ /* 0x000e620000002500 */
[----:B------:R-:W-:-:S04]  /*0400*/  LEA.HI R5, R5, R0, RZ, 0x2 ;  /* 0x0000000005057211 */ /* 0x000fc800078f10ff */
[----:B------:R-:W-:Y:S02]  /*0410*/  LOP3.LUT R5, R5, 0xfffffffc, RZ, 0xc0, !PT ;  /* 0xfffffffc05057812 */ /* 0x000fe400078ec0ff */
[----:B------:R-:W1:Y:S01]  /*0420*/  @P3 LDC R9, c[0x0][0x10] ;  /* 0x00000400ff093b82 */ /* 0x000e620000000800 */
[----:B------:R-:W-:Y:S02]  /*0430*/  @P3 IMAD.MOV.U32 R7, RZ, RZ, RZ ;  /* 0x000000ffff073224 */ /* 0x000fe400078e00ff */
[----:B------:R-:W-:Y:S01]  /*0440*/  IMAD.IADD R0, R0, 0x1, -R5 ;  /* 0x0000000100007824 */ /* 0x000fe200078e0a05 */
[----:B------:R-:W-:Y:S01]  /*0450*/  VOTEU.ALL UP0, P0 ;  /* 0x00000000003f7886 */ /* 0x000fe20000000000 */
[----:B------:R-:W-:Y:S01]  /*0460*/  VOTEU.ALL UP1, P0 ;  /* 0x00000000003f7886 */ /* 0x000fe20000020000 */
[----:B------:R-:W-:Y:S02]  /*0470*/  IMAD.MOV.U32 R5, RZ, RZ, RZ ;  /* 0x000000ffff057224 */ /* 0x000fe400078e00ff */
[----:B------:R-:W2:Y:S01]  /*0480*/  @!P3 LDC R11, c[0x0][0xc] ;  /* 0x00000300ff0bbb82 */ /* 0x000ea20000000800 */
[----:B------:R-:W-:Y:S01]  /*0490*/  @!UP0 UMOV UR6, 0x400 ;  /* 0x0000040000068882 */ /* 0x000fe20000000000 */
[----:B------:R-:W-:Y:S01]  /*04a0*/  ISETP.NE.AND P1, PT, R0, 0x3, PT ;  /* 0x000000030000780c */ /* 0x000fe20003f25270 */
[----:B------:R-:W-:-:S04]  /*04b0*/  @!UP0 UIADD3 UR4, -UR4, 0x100000, URZ ;  /* 0x0010000004048890 */ /* 0x000fc8000fffe13f */
[----:B------:R-:W-:Y:S02]  /*04c0*/  @!UP0 USHF.L.U32 UR5, UR4, 0xb, URZ ;  /* 0x0000000b04058899 */ /* 0x000fe4000800063f */
[----:B------:R-:W-:Y:S01]  /*04d0*/  @!UP0 USHF.L.U32 UR4, UR4, 0x1, URZ ;  /* 0x0000000104048899 */ /* 0x000fe2000800063f */
[----:B------:R-:W3:Y:S02]  /*04e0*/  @!UP0 S2UR UR7, SR_CgaCtaId ;  /* 0x00000000000789c3 */ /* 0x000ee40000008800 */
[----:B---3--:R-:W-:Y:S01]  /*04f0*/  @!UP0 ULEA UR8, UR7, UR6, 0x18 ;  /* 0x0000000607088291 */ /* 0x008fe2000f8ec03f */
[----:B------:R-:W-:Y:S01]  /*0500*/  VOTEU.ALL UP0, P0 ;  /* 0x00000000003f7886 */ /* 0x000fe20000000000 */
[----:B------:R-:W-:Y:S01]  /*0510*/  ISETP.EQ.OR P0, PT, R0, RZ, !P1 ;  /* 0x000000ff0000720c */ /* 0x000fe20004f02670 */
[----:B------:R-:W-:Y:S01]  /*0520*/  ULDC UR6, c[0x0][0xc] ;  /* 0x0000030000067ab9 */ /* 0x000fe20000000800 */
[----:B------:R-:W-:Y:S02]  /*0530*/  ULDC UR7, c[0x0][0x10] ;  /* 0x0000040000077ab9 */ /* 0x000fe40000000800 */
[C---:B------:R-:W-:Y:S01]  /*0540*/  ISETP.EQ.AND P0, PT, R10.reuse, RZ, P0 ;  /* 0x000000ff0a00720c */ /* 0x040fe20000702270 */
[----:B------:R-:W-:Y:S01]  /*0550*/  VIADD R10, R10, 0xffffffff ;  /* 0xffffffff0a0a7836 */ /* 0x000fe20000000000 */
[----:B------:R-:W3:Y:S04]  /*0560*/  FENCE.VIEW.ASYNC.S ;  /* 0x00000000000073c6 */ /* 0x000ee80000000000 */
[----:B---3--:R-:W4:Y:S01]  /*0570*/  @!UP0 SYNCS.EXCH.64 URZ, [UR8+0x80], UR4 ;  /* 0x00008004083f85b2 */ /* 0x008f220008000100 */
[----:B------:R-:W-:Y:S01]  /*0580*/  ISETP.GE.U32.AND P1, PT, R10, 0x2, PT ;  /* 0x000000020a00780c */ /* 0x000fe20003f26070 */
[----:B------:R3:W4:Y:S01]  /*0590*/  @!UP1 SYNCS.EXCH.64 URZ, [UR8+0x88], UR4 ;  /* 0x00008804083f95b2 */ /* 0x0007220008000100 */
[----:B------:R-:W-:Y:S01]  /*05a0*/  NOP ;  /* 0x0000000000007918 */ /* 0x000fe20000000000 */
[----:B---3--:R-:W-:-:S03]  /*05b0*/  UIMAD.WIDE.U32 UR4, UR6, UR7, URZ ;  /* 0x00000007060472a5 */ /* 0x008fc6000f8e003f */
[----:B------:R-:W-:Y:S02]  /*05c0*/  ULDC UR6, c[0x0][0x14] ;  /* 0x0000050000067ab9 */ /* 0x000fe40000000800 */
[----:B------:R-:W-:Y:S02]  /*05d0*/  UIMAD.WIDE.U32 UR38, UR4, UR6, URZ ;  /* 0x00000006042672a5 */ /* 0x000fe4000f8e003f */
[----:B------:R-:W-:-:S04]  /*05e0*/  UIMAD UR42, UR5, UR6, URZ ;  /* 0x00000006052a72a4 */ /* 0x000fc8000f8e023f */
[----:B------:R-:W-:Y:S01]  /*05f0*/  UIADD3 UR42, UR39, UR42, URZ ;  /* 0x0000002a272a7290 */ /* 0x000fe2000fffe03f */
[----:B-----5:R-:W-:-:S04]  /*0600*/  LOP3.LUT R6, R6, 0xfffffffb, RZ, 0xc0, !PT ;  /* 0xfffffffb06067812 */ /* 0x020fc800078ec0ff */
[----:B------:R-:W-:-:S05]  /*0610*/  @P3 LOP3.LUT R6, R6, 0x4, RZ, 0xfc, !PT ;  /* 0x0000000406063812 */ /* 0x000fca00078efcff */
[----:B------:R0:W-:Y:S02]  /*0620*/  STL [R1+0x8], R6 ;  /* 0x0000080601007387 */ /* 0x0001e40000100800 */
[----:B0-----:R-:W-:-:S04]  /*0630*/  @P3 IMAD.MOV.U32 R6, RZ, RZ, R3 ;  /* 0x000000ffff063224 */ /* 0x001fc800078e0003 */
[----:B-1----:R-:W-:-:S04]  /*0640*/  @P3 IMAD.WIDE.U32 R8, R4, R9, R6 ;  /* 0x0000000904083225 */ /* 0x002fc800078e0006 */
[----:B--2---:R-:W-:-:S04]  /*0650*/  @!P3 IMAD.WIDE.U32 R6, R11, R3, R4 ;  /* 0x000000030b06b225 */ /* 0x004fc800078e0004 */
[----:B------:R-:W-:Y:S02]  /*0660*/  @P3 IMAD.MOV.U32 R11, RZ, RZ, RZ ;  /* 0x000000ffff0b3224 */ /* 0x000fe400078e00ff */
[----:B------:R-:W-:Y:S01]  /*0670*/  @P3 IMAD.MOV.U32 R18, RZ, RZ, R8 ;  /* 0x000000ffff123224 */ /* 0x000fe200078e0008 */
[----:B------:R-:W-:Y:S01]  /*0680*/  SEL R8, RZ, 0x1, !P0 ;  /* 0x00000001ff087807 */ /* 0x000fe20004000000 */
[----:B------:R-:W-:Y:S02]  /*0690*/  @P3 IMAD.IADD R19, R9, 0x1, R11 ;  /* 0x0000000109133824 */ /* 0x000fe400078e020b */
[----:B------:R-:W-:Y:S01]  /*06a0*/  @!P3 IMAD.MOV.U32 R18, RZ, RZ, R6 ;  /* 0x000000ffff12b224 */ /* 0x000fe200078e0006 */
[----:B------:R-:W-:Y:S01]  /*06b0*/  SEL R6, R8, 0x2, P1 ;  /* 0x0000000208067807 */ /* 0x000fe20000800000 */
[----:B------:R-:W-:-:S03]  /*06c0*/  @!P3 IMAD.MOV.U32 R19, RZ, RZ, R7 ;  /* 0x000000ffff13b224 */ /* 0x000fc600078e0007 */
[----:B------:R0:W-:Y:S04]  /*06d0*/  STL [R1+0x18], R18 ;  /* 0x0000181201007387 */ /* 0x0001e80000100800 */
[----:B------:R0:W-:Y:S04]  /*06e0*/  STL [R1+0x14], R19 ;  /* 0x0000141301007387 */ /* 0x0001e80000100800 */
[----:B------:R0:W-:Y:S01]  /*06f0*/  STL [R1+0x10], R6 ;  /* 0x0000100601007387 */ /* 0x0001e20000100800 */
[----:B----4-:R-:W-:Y:S06]  /*0700*/  BAR.SYNC.DEFER_BLOCKING 0x0 ;  /* 0x0000000000007b1d */ /* 0x010fec0000010000 */
[----:B------:R-:W-:Y:S05]  /*0710*/  @!P2 BRA `(.L_x_3) ;  /* 0x0000007400d0a947 */ /* 0x000fea0003800000 */
[----:B------:R-:W-:-:S13]  /*0720*/  ISETP.GT.U32.AND P0, PT, R10, 0x1, PT ;  /* 0x000000010a00780c */ /* 0x000fda0003f04070 */
[----:B------:R-:W-:Y:S05]  /*0730*/  @P0 EXIT ;  /* 0x000000000000094d */ /* 0x000fea0003800000 */
[----:B------:R-:W-:Y:S01]  /*0740*/  ULDC.64 UR4, c[0x0][0x650] ;  /* 0x0001940000047ab9 */ /* 0x000fe20000000a00 */
[----:B------:R-:W-:Y:S01]  /*0750*/  PRMT R0, RZ, 0x7610, R0 ;  /* 0x00007610ff007816 */ /* 0x000fe20000000000 */
[----:B------:R-:W-:Y:S01]  /*0760*/  IMAD.MOV.U32 R99, RZ, RZ, -0x1 ;  /* 0xffffffffff637424 */ /* 0x000fe200078e00ff */
[----:B------:R-:W-:Y:S01]  /*0770*/  ISETP.GE.U32.AND P0, PT, R18, UR4, PT ;  /* 0x0000000412007c0c */ /* 0x000fe2000bf06070 */
[----:B------:R-:W-:Y:S02]  /*0780*/  IMAD.MOV.U32 R98, RZ, RZ, -0x1 ;  /* 0xffffffffff627424 */ /* 0x000fe400078e00ff */
[----:B------:R-:W-:Y:S01]  /*0790*/  IMAD.MOV.U32 R97, RZ, RZ, -0x1 ;  /* 0xffffffffff617424 */ /* 0x000fe200078e00ff */
[----:B------:R-:W-:-:S13]  /*07a0*/  ISETP.GE.U32.AND.EX P0, PT, R19, UR5, PT, P0 ;  /* 0x0000000513007c0c */ /* 0x000fda000bf06100 */
[----:B------:R-:W-:Y:S05]  /*07b0*/  @P0 BRA `(.L_x_4) ;  /* 0x00000004005c0947 */ /* 0x000fea0003800000 */
[----:B------:R-:W1:Y:S01]  /*07c0*/  LDC.64 R14, c[0x0][0x628] ;  /* 0x00018a00ff0e7b82 */ /* 0x000e620000000a00 */
[----:B0-----:R-:W-:Y:S02]  /*07d0*/  IMAD.MOV.U32 R6, RZ, RZ, R18 ;  /* 0x000000ffff067224 */ /* 0x001fe400078e0012 */
[----:B------:R-:W-:-:S05]  /*07e0*/  IMAD.MOV.U32 R7, RZ, RZ, R19 ;  /* 0x000000ffff077224 */ /* 0x000fca00078e0013 */
[----:B------:R-:W0:Y:S08]  /*07f0*/  LDC R0, c[0x0][0x630] ;  /* 0x00018c00ff007b82 */ /* 0x000e300000000800 */
[----:B------:R-:W2:Y:S01]  /*0800*/  LDC.64 R16, c[0x0][0x620] ;  /* 0x00018800ff107b82 */ /* 0x000ea20000000a00 */
[----:B-1----:R-:W-:-:S04]  /*0810*/  ISETP.NE.U32.AND P0, PT, R14, RZ, PT ;  /* 0x000000ff0e00720c */ /* 0x002fc80003f05070 */
[----:B------:R-:W-:-:S13]  /*0820*/  ISETP.NE.AND.EX P0, PT, R15, RZ, PT, P0 ;  /* 0x000000ff0f00720c */ /* 0x000fda0003f05300 */
[----:B0-2---:R-:W-:Y:S05]  /*0830*/  @!P0 BRA `(.L_x_5) ;  /* 0x0000000000288947 */ /* 0x005fea0003800000 */
[----:B------:R-:W0:Y:S02]  /*0840*/  LDC R11, c[0x0][0x634] ;  /* 0x00018d00ff0b7b82 */ /* 0x000e240000000800 */
[----:B0-----:R-:W-:-:S05]  /*0850*/  IADD3 R11, P0, R18, R11, RZ ;  /* 0x0000000b120b7210 */ /* 0x001fca0007f1e0ff */
[----:B------:R-:W-:-:S04]  /*0860*/  IMAD.X R13, RZ, RZ, R19, P0 ;  /* 0x000000ffff0d7224 */ /* 0x000fc800000e0613 */
[----:B------:R-:W-:-:S04]  /*0870*/  IMAD.WIDE.U32 R6, R13, R14, RZ ;  /* 0x0000000e0d067225 */ /* 0x000fc800078e00ff */
[----:B------:R-:W-:-:S04]  /*0880*/  IMAD.WIDE.U32 R8, P0, R11, R15, R6 ;  /* 0x0000000f0b087225 */ /* 0x000fc80007800006 */
[----:B------:R-:W-:-:S04]  /*0890*/  IMAD.WIDE.U32 R6, R11, R14, RZ ;  /* 0x0000000e0b067225 */ /* 0x000fc800078e00ff */
[----:B------:R-:W-:Y:S01]  /*08a0*/  IMAD.X R11, RZ, RZ, RZ, P0 ;  /* 0x000000ffff0b7224 */ /* 0x000fe200000e06ff */
[----:B------:R-:W-:Y:S01]  /*08b0*/  IADD3 RZ, P0, R7, R8, RZ ;  /* 0x0000000807ff7210 */ /* 0x000fe20007f1e0ff */
[----:B------:R-:W-:-:S04]  /*08c0*/  IMAD.MOV.U32 R10, RZ, RZ, R9 ;  /* 0x000000ffff0a7224 */ /* 0x000fc800078e0009 */
[----:B------:R-:W-:-:S08]  /*08d0*/  IMAD.WIDE.U32.X R6, R13, R15, R10, P0 ;  /* 0x0000000f0d067225 */ /* 0x000fd000000e040a */
.L_x_5:
[-CC-:B------:R-:W-:Y:S01]  /*08e0*/  SHF.R.U64 R97, R6, R0.reuse, R7.reuse ;  /* 0x0000000006617219 */ /* 0x180fe20000001207 */
[----:B------:R-:W0:Y:S01]  /*08f0*/  LDC R10, c[0x0][0x618] ;  /* 0x00018600ff0a7b82 */ /* 0x000e220000000800 */
[----:B------:R-:W-:Y:S01]  /*0900*/  SHF.R.U32.HI R5, RZ, R0, R7 ;  /* 0x00000000ff057219 */ /* 0x000fe20000011607 */
[----:B------:R-:W-:Y:S01]  /*0910*/  ULDC UR4, c[0x0][0x150] ;  /* 0x0000540000047ab9 */ /* 0x000fe20000000800 */
[----:B------:R-:W-:Y:S01]  /*0920*/  IADD3 R9, P0, RZ, -R97, RZ ;  /* 0x80000061ff097210 */ /* 0x000fe20007f1e0ff */
[----:B------:R-:W-:Y:S01]  /*0930*/  IMAD.MOV.U32 R6, RZ, RZ, R18 ;  /* 0x000000ffff067224 */ /* 0x000fe200078e0012 */
[----:B------:R-:W-:Y:S01]  /*0940*/  I2FP.F32.U32 R0, R4 ;  /* 0x0000000400007245 */ /* 0x000fe20000201000 */
[----:B------:R-:W-:Y:S02]  /*0950*/  IMAD.MOV.U32 R7, RZ, RZ, R19 ;  /* 0x000000ffff077224 */ /* 0x000fe400078e0013 */
[----:B------:R-:W1:Y:S01]  /*0960*/  LDC.64 R24, c[0x0][0x640] ;  /* 0x00019000ff187b82 */ /* 0x000e620000000a00 */
[----:B------:R-:W-:-:S02]  /*0970*/  IMAD.X R11, RZ, RZ, ~R5, P0 ;  /* 0x000000ffff0b7224 */ /* 0x000fc400000e0e05 */
[----:B------:R-:W-:Y:S01]  /*0980*/  FMUL R0, R0, UR4 ;  /* 0x0000000400007c20 */ /* 0x000fe20008400000 */
[----:B------:R-:W-:Y:S01]  /*0990*/  IMAD.WIDE.U32 R6, R9, R16, R6 ;  /* 0x0000001009067225 */ /* 0x000fe200078e0006 */
[----:B------:R-:W-:-:S03]  /*09a0*/  ULDC UR4, c[0x0][0x154] ;  /* 0x0000550000047ab9 */ /* 0x000fc60000000800 */
[----:B------:R-:W-:Y:S01]  /*09b0*/  IMAD R8, R11, R16, RZ ;  /* 0x000000100b087224 */ /* 0x000fe200078e02ff */
[----:B------:R-:W2:Y:S01]  /*09c0*/  LDC R5, c[0x0][0x144] ;  /* 0x00005100ff057b82 */ /* 0x000ea20000000800 */
[----:B------:R-:W3:Y:S02]  /*09d0*/  F2I.U32.TRUNC.NTZ R0, R0 ;  /* 0x0000000000007305 */ /* 0x000ee4000020f000 */
[----:B------:R-:W-:-:S04]  /*09e0*/  IMAD R9, R9, R17, R8 ;  /* 0x0000001109097224 */ /* 0x000fc800078e0208 */
[----:B------:R-:W-:Y:S01]  /*09f0*/  IMAD.IADD R7, R7, 0x1, R9 ;  /* 0x0000000107077824 */ /* 0x000fe200078e0209 */
[----:B------:R-:W4:Y:S01]  /*0a00*/  LDC R18, c[0x0][0x608] ;  /* 0x00018200ff127b82 */ /* 0x000f220000000800 */
[----:B------:R-:W-:-:S03]  /*0a10*/  IMAD.MOV.U32 R9, RZ, RZ, -0x1 ;  /* 0xffffffffff097424 */ /* 0x000fc600078e00ff */
[-CC-:B0-----:R-:W-:Y:S02]  /*0a20*/  SHF.R.U64 R16, R6, R10.reuse, R7.reuse ;  /* 0x0000000a06107219 */ /* 0x181fe40000001207 */
[----:B------:R-:W-:Y:S02]  /*0a30*/  I2FP.F32.U32 R6, R3 ;  /* 0x0000000300067245 */ /* 0x000fe40000201000 */
[----:B------:R-:W0:Y:S01]  /*0a40*/  LDC R22, c[0x0][0x658] ;  /* 0x00019600ff167b82 */ /* 0x000e220000000800 */
[----:B-1----:R-:W-:Y:S01]  /*0a50*/  ISETP.NE.U32.AND P0, PT, R24, RZ, PT ;  /* 0x000000ff1800720c */ /* 0x002fe20003f05070 */
[----:B---3--:R-:W-:Y:S02]  /*0a60*/  IMAD.MOV R8, RZ, RZ, -R0 ;  /* 0x000000ffff087224 */ /* 0x008fe400078e0a00 */
[----:B------:R-:W-:Y:S01]  /*0a70*/  FMUL R6, R6, UR4 ;  /* 0x0000000406067c20 */ /* 0x000fe20008400000 */
[----:B------:R-:W-:Y:S02]  /*0a80*/  SHF.R.U32.HI R7, RZ, R10, R7 ;  /* 0x0000000aff077219 */ /* 0x000fe40000011607 */
[----:B------:R-:W-:Y:S01]  /*0a90*/  ISETP.NE.AND.EX P0, PT, R25, RZ, PT, P0 ;  /* 0x000000ff1900720c */ /* 0x000fe20003f05300 */
[----:B------:R1:W3:Y:S01]  /*0aa0*/  F2I.U32.TRUNC.NTZ R13, R6 ;  /* 0x00000006000d7305 */ /* 0x0002e2000020f000 */
[----:B------:R-:W1:Y:S01]  /*0ab0*/  LDC R14, c[0x0][0x148] ;  /* 0x00005200ff0e7b82 */ /* 0x000e620000000800 */
[----:B--2---:R-:W-:-:S07]  /*0ac0*/  IMAD R0, R5, R8, R4 ;  /* 0x0000000805007224 */ /* 0x004fce00078e0204 */
[----:B------:R-:W2:Y:S01]  /*0ad0*/  LDC R20, c[0x0][0x600] ;  /* 0x00018000ff147b82 */ /* 0x000ea20000000800 */
[-CC-:B----4-:R-:W-:Y:S02]  /*0ae0*/  SHF.R.U64 R26, R16, R18.reuse, R7.reuse ;  /* 0x00000012101a7219 */ /* 0x190fe40000001207 */
[----:B------:R-:W-:Y:S01]  /*0af0*/  SHF.R.U32.HI R5, RZ, R18, R7 ;  /* 0x00000012ff057219 */ /* 0x000fe20000011607 */
[----:B------:R-:W-:-:S04]  /*0b00*/  IMAD.MOV.U32 R7, RZ, RZ, 0x1 ;  /* 0x00000001ff077424 */ /* 0x000fc800078e00ff */
[----:B------:R-:W4:Y:S01]  /*0b10*/  LDC R17, c[0x0][0x648] ;  /* 0x00019200ff117b82 */ /* 0x000f220000000800 */
[-C--:B0-----:R-:W-:Y:S02]  /*0b20*/  SHF.L.U32 R4, R9, R22.reuse, RZ ;  /* 0x0000001609047219 */ /* 0x081fe400000006ff */
[--C-:B------:R-:W-:Y:S02]  /*0b30*/  SHF.R.U64 R18, R26, R22, R5.reuse ;  /* 0x000000161a127219 */ /* 0x100fe40000001205 */
[----:B------:R-:W-:Y:S02]  /*0b40*/  LOP3.LUT R11, RZ, R4, RZ, 0x33, !PT ;  /* 0x00000004ff0b7212 */ /* 0x000fe400078e33ff */
[-C--:B------:R-:W-:Y:S01]  /*0b50*/  SHF.R.U32.HI R5, RZ, R22.reuse, R5 ;  /* 0x00000016ff057219 */ /* 0x080fe20000011605 */
[----:B------:R-:W0:Y:S01]  /*0b60*/  LDC R19, c[0x0][0x638] ;  /* 0x00018e00ff137b82 */ /* 0x000e220000000800 */
[----:B------:R-:W-:Y:S01]  /*0b70*/  SHF.L.U32 R10, R7, R22, RZ ;  /* 0x00000016070a7219 */ /* 0x000fe200000006ff */
[----:B------:R-:W-:-:S06]  /*0b80*/  IMAD.MOV.U32 R4, RZ, RZ, R18 ;  /* 0x000000ffff047224 */ /* 0x000fcc00078e0012 */
[----:B------:R-:W0:Y:S01]  /*0b90*/  LDC R99, c[0x0][0x610] ;  /* 0x00018400ff637b82 */ /* 0x000e220000000800 */
[----:B-1-3--:R-:W-:Y:S05]  /*0ba0*/  @!P0 BRA `(.L_x_6) ;  /* 0x0000000000288947 */ /* 0x00afea0003800000 */
[----:B------:R-:W1:Y:S02]  /*0bb0*/  LDC R9, c[0x0][0x64c] ;  /* 0x00019300ff097b82 */ /* 0x000e640000000800 */
[----:B-1----:R-:W-:-:S05]  /*0bc0*/  IADD3 R9, P0, R18, R9, RZ ;  /* 0x0000000912097210 */ /* 0x002fca0007f1e0ff */
        /* <DEDUP_REMOVED lines=8> */
.L_x_6:
[----:B----4-:R-:W-:Y:S01]  /*0c50*/  SHF.R.U64 R4, R4, R17, R5 ;  /* 0x0000001104047219 */ /* 0x010fe20000001205 */
[----:B--2---:R-:W-:Y:S01]  /*0c60*/  VIADD R5, R20, 0xffffffff ;  /* 0xffffffff14057836 */ /* 0x004fe20000000000 */
[----:B------:R-:W-:Y:S01]  /*0c70*/  LOP3.LUT R11, R26, R11, RZ, 0xc0, !PT ;  /* 0x0000000b1a0b7212 */ /* 0x000fe200078ec0ff */
[----:B------:R-:W-:Y:S02]  /*0c80*/  IMAD.MOV R13, RZ, RZ, -R13 ;  /* 0x000000ffff0d7224 */ /* 0x000fe400078e0a0d */
[----:B------:R-:W-:Y:S02]  /*0c90*/  IMAD.MOV R6, RZ, RZ, -R4 ;  /* 0x000000ffff067224 */ /* 0x000fe400078e0a04 */
[----:B------:R-:W-:Y:S01]  /*0ca0*/  IMAD R11, R10, R4, R11 ;  /* 0x000000040a0b7224 */ /* 0x000fe200078e020b */
[----:B------:R-:W-:Y:S01]  /*0cb0*/  LOP3.LUT R4, R16, R5, RZ, 0xc0, !PT ;  /* 0x0000000510047212 */ /* 0x000fe200078ec0ff */
[----:B------:R-:W-:Y:S02]  /*0cc0*/  @P3 IMAD R0, R14, R13, R3 ;  /* 0x0000000d0e003224 */ /* 0x000fe400078e0203 */
[----:B0-----:R-:W-:-:S02]  /*0cd0*/  IMAD R3, R6, R19, R18 ;  /* 0x0000001306037224 */ /* 0x001fc400078e0212 */
[----:B------:R-:W-:Y:S02]  /*0ce0*/  IMAD R99, R11, R99, R0 ;  /* 0x000000630b637224 */ /* 0x000fe400078e0200 */
[----:B------:R-:W-:Y:S02]  /*0cf0*/  IMAD R4, R3, R20, R4 ;  /* 0x0000001403047224 */ /* 0x000fe400078e0204 */
[----:B------:R-:W-:-:S03]  /*0d00*/  IMAD.MOV.U32 R0, RZ, RZ, 0x1 ;  /* 0x00000001ff007424 */ /* 0x000fc600078e00ff */
[----:B------:R-:W-:Y:S02]  /*0d10*/  SEL R98, R4, R99, !P3 ;  /* 0x0000006304627207 */ /* 0x000fe40005800000 */
[----:B------:R-:W-:-:S07]  /*0d20*/  SEL R99, R99, R4, !P3 ;  /* 0x0000000463637207 */ /* 0x000fce0005800000 */
.L_x_4:
[----:B------:R-:W-:-:S08]  /*0d30*/  NOP ;  /* 0x0000000000007918 */ /* 0x000fd00000000000 */
[----:B------:R-:W1:Y:S02]  /*0d40*/  USETMAXREG.TRY_ALLOC.CTAPOOL UP0, 0xe8 ;  /* 0x000000e8000079c8 */ /* 0x000e640008000600 */
[----:B-1----:R-:W-:-:S13]  /*0d50*/  PLOP3.LUT P0, PT, PT, PT, UP0, 0x80, 0x0 ;  /* 0x000000000000781c */ /* 0x002fda0003f0f008 */
[----:B------:R-:W-:Y:S05]  /*0d60*/  @!P0 BRA `(.L_x_4) ;  /* 0xfffffffc00f08947 */ /* 0x000fea000383ffff */
[----:B------:R-:W-:Y:S01]  /*0d70*/  ULDC.64 UR4, c[0x0][0x598] ;  /* 0x0001660000047ab9 */ /* 0x000fe20000000a00 */
[----:B------:R-:W-:Y:S01]  /*0d80*/  ULDC.64 UR36, c[0x0][0x208] ;  /* 0x0000820000247ab9 */ /* 0x000fe20000000a00 */
[----:B------:R-:W-:-:S04]  /*0d90*/  ISETP.NE.U32.AND P0, PT, RZ, UR4, PT ;  /* 0x00000004ff007c0c */ /* 0x000fc8000bf05070 */
[----:B------:R-:W-:-:S13]  /*0da0*/  ISETP.NE.AND.EX P0, PT, RZ, UR5, PT, P0 ;  /* 0x00000005ff007c0c */ /* 0x000fda000bf05300 */
[----:B------:R-:W-:Y:S05]  /*0db0*/  @!P0 BRA `(.L_x_7) ;  /* 0x00000000001c8947 */ /* 0x000fea0003800000 */
[----:B------:R-:W1:Y:S02]  /*0dc0*/  LDC.64 R4, c[0x0][0x598] ;  /* 0x00016600ff047b82 */ /* 0x000e640000000a00 */
[----:B-1----:R-:W2:Y:S02]  /*0dd0*/  LDG.E.64 R4, desc[UR36][R4.64] ;  /* 0x0000002404047981 */ /* 0x002ea4000c1e1b00 */
[----:B--2---:R-:W-:-:S04]  /*0de0*/  ISETP.NE.U32.AND P0, PT, R4, RZ, PT ;  /* 0x000000ff0400720c */ /* 0x004fc80003f05070 */
[----:B------:R-:W-:-:S13]  /*0df0*/  ISETP.NE.AND.EX P0, PT, R5, RZ, PT, P0 ;  /* 0x000000ff0500720c */ /* 0x000fda0003f05300 */
[----:B------:R-:W-:Y:S05]  /*0e00*/  @!P0 BRA `(.L_x_7) ;  /* 0x0000000000088947 */ /* 0x000fea0003800000 */
[----:B------:R1:W5:Y:S01]  /*0e10*/  LD.E R100, desc[UR36][R4.64] ;  /* 0x0000002404647980 */ /* 0x000362000c101900 */
[----:B------:R-:W-:Y:S05]  /*0e20*/  BRA `(.L_x_8) ;  /* 0x0000000000247947 */ /* 0x000fea0003800000 */
.L_x_7:
[----:B------:R-:W-:Y:S02]  /*0e30*/  ULDC.64 UR4, c[0x0][0x588] ;  /* 0x0001620000047ab9 */ /* 0x000fe40000000a00 */
[----:B------:R-:W-:-:S04]  /*0e40*/  ISETP.NE.U32.AND P0, PT, RZ, UR4, PT ;  /* 0x00000004ff007c0c */ /* 0x000fc8000bf05070 */
[----:B------:R-:W-:-:S13]  /*0e50*/  ISETP.NE.AND.EX P0, PT, RZ, UR5, PT, P0 ;  /* 0x00000005ff007c0c */ /* 0x000fda000bf05300 */
[----:B------:R-:W-:Y:S05]  /*0e60*/  @!P0 BRA `(.L_x_9) ;  /* 0x00000000000c8947 */ /* 0x000fea0003800000 */
[----:B------:R-:W1:Y:S02]  /*0e70*/  LDC.64 R100, c[0x0][0x588] ;  /* 0x00016200ff647b82 */ /* 0x000e640000000a00 */
[----:B-1----:R2:W5:Y:S01]  /*0e80*/  LDG.E R100, desc[UR36][R100.64] ;  /* 0x0000002464647981 */ /* 0x002562000c1e1900 */
[----:B------:R-:W-:Y:S05]  /*0e90*/  BRA `(.L_x_8) ;  /* 0x0000000000087947 */ /* 0x000fea0003800000 */
.L_x_9:
[----:B------:R-:W-:Y:S02]  /*0ea0*/  ULDC UR4, c[0x0][0x580] ;  /* 0x0001600000047ab9 */ /* 0x000fe40000000800 */
[----:B------:R-:W-:-:S07]  /*0eb0*/  IMAD.U32 R100, RZ, RZ, UR4 ;  /* 0x00000004ff647e24 */ /* 0x000fce000f8e00ff */
.L_x_8:
[----:B------:R-:W-:Y:S02]  /*0ec0*/  ULDC.64 UR4, c[0x0][0x5a0] ;  /* 0x0001680000047ab9 */ /* 0x000fe40000000a00 */
[----:B------:R-:W-:-:S04]  /*0ed0*/  ISETP.NE.U32.AND P0, PT, RZ, UR4, PT ;  /* 0x00000004ff007c0c */ /* 0x000fc8000bf05070 */
[----:B------:R-:W-:-:S13]  /*0ee0*/  ISETP.NE.AND.EX P0, PT, RZ, UR5, PT, P0 ;  /* 0x00000005ff007c0c */ /* 0x000fda000bf05300 */
[----:B------:R-:W-:Y:S05]  /*0ef0*/  @!P0 BRA `(.L_x_10) ;  /* 0x00000000001c8947 */ /* 0x000fea0003800000 */
[----:B-1----:R-:W1:Y:S02]  /*0f00*/  LDC.64 R4, c[0x0][0x5a0] ;  /* 0x00016800ff047b82 */ /* 0x002e640000000a00 */
[----:B-1----:R-:W3:Y:S02]  /*0f10*/  LDG.E.64 R4, desc[UR36][R4.64] ;  /* 0x0000002404047981 */ /* 0x002ee4000c1e1b00 */
[----:B---3--:R-:W-:-:S04]  /*0f20*/  ISETP.NE.U32.AND P0, PT, R4, RZ, PT ;  /* 0x000000ff0400720c */ /* 0x008fc80003f05070 */
[----:B------:R-:W-:-:S13]  /*0f30*/  ISETP.NE.AND.EX P0, PT, R5, RZ, PT, P0 ;  /* 0x000000ff0500720c */ /* 0x000fda0003f05300 */
[----:B------:R-:W-:Y:S05]  /*0f40*/  @!P0 BRA `(.L_x_10) ;  /* 0x0000000000088947 */ /* 0x000fea0003800000 */
[----:B------:R1:W5:Y:S01]  /*0f50*/  LD.E R102, desc[UR36][R4.64] ;  /* 0x0000002404667980 */ /* 0x000362000c101900 */
[----:B------:R-:W-:Y:S05]  /*0f60*/  BRA `(.L_x_11) ;  /* 0x0000000000247947 */ /* 0x000fea0003800000 */
.L_x_10:
[----:B------:R-:W-:Y:S02]  /*0f70*/  ULDC.64 UR4, c[0x0][0x590] ;  /* 0x0001640000047ab9 */ /* 0x000fe40000000a00 */
[----:B------:R-:W-:-:S04]  /*0f80*/  ISETP.NE.U32.AND P0, PT, RZ, UR4, PT ;  /* 0x00000004ff007c0c */ /* 0x000fc8000bf05070 */
[----:B------:R-:W-:-:S13]  /*0f90*/  ISETP.NE.AND.EX P0, PT, RZ, UR5, PT, P0 ;  /* 0x00000005ff007c0c */ /* 0x000fda000bf05300 */
[----:B------:R-:W-:Y:S05]  /*0fa0*/  @!P0 BRA `(.L_x_12) ;  /* 0x00000000000c8947 */ /* 0x000fea0003800000 */
[----:B------:R-:W3:Y:S02]  /*0fb0*/  LDC.64 R102, c[0x0][0x590] ;  /* 0x00016400ff667b82 */ /* 0x000ee40000000a00 */
[----:B---3--:R3:W5:Y:S01]  /*0fc0*/  LDG.E R102, desc[UR36][R102.64] ;  /* 0x0000002466667981 */ /* 0x008762000c1e1900 */
[----:B------:R-:W-:Y:S05]  /*0fd0*/  BRA `(.L_x_11) ;  /* 0x0000000000087947 */ /* 0x000fea0003800000 */
.L_x_12:
[----:B------:R-:W-:Y:S02]  /*0fe0*/  ULDC UR4, c[0x0][0x584] ;  /* 0x0001610000047ab9 */ /* 0x000fe40000000800 */
[----:B------:R-:W-:-:S07]  /*0ff0*/  IMAD.U32 R102, RZ, RZ, UR4 ;  /* 0x00000004ff667e24 */ /* 0x000fce000f8e00ff */
.L_x_11:
[----:B------:R-:W-:-:S13]  /*1000*/  LOP3.LUT P0, RZ, R0, 0xff, RZ, 0xc0, !PT ;  /* 0x000000ff00ff7812 */ /* 0x000fda000780c0ff */
[----:B------:R-:W-:Y:S05]  /*1010*/  @!P0 EXIT ;  /* 0x000000000000894d */ /* 0x000fea0003800000 */
[----:B------:R-:W4:Y:S01]  /*1020*/  LDL R8, [R1+0x10] ;  /* 0x0000100001087983 */ /* 0x000f220000100800 */
[C---:B--2---:R-:W-:Y:S01]  /*1030*/  IMAD.SHL.U32 R101, R2.reuse, 0x2, RZ ;  /* 0x0000000202657824 */ /* 0x044fe200078e00ff */
[----:B------:R-:W2:Y:S01]  /*1040*/  LDC R106, c[0x0][0x658] ;  /* 0x00019600ff6a7b82 */ /* 0x000ea20000000800 */
[C---:B------:R-:W-:Y:S01]  /*1050*/  LOP3.LUT R0, R2.reuse, 0x10, RZ, 0xc0, !PT ;  /* 0x0000001002007812 */ /* 0x040fe200078ec0ff */
[----:B------:R-:W-:Y:S01]  /*1060*/  ULDC.64 UR4, c[0x0][0x288] ;  /* 0x0000a20000047ab9 */ /* 0x000fe20000000a00 */
[----:B-1----:R-:W-:Y:S02]  /*1070*/  LOP3.LUT R4, R2, 0x7f, RZ, 0xc0, !PT ;  /* 0x0000007f02047812 */ /* 0x002fe400078ec0ff */
[----:B------:R-:W-:Y:S02]  /*1080*/  LOP3.LUT R3, R101, 0x20, RZ, 0xc0, !PT ;  /* 0x0000002065037812 */ /* 0x000fe400078ec0ff */
[----:B------:R-:W-:Y:S01]  /*1090*/  LOP3.LUT R12, R12, 0x1, RZ, 0xc0, !PT ;  /* 0x000000010c0c7812 */ /* 0x000fe200078ec0ff */
[----:B------:R-:W1:Y:S01]  /*10a0*/  LDC.64 R108, c[0x0][0x5c8] ;  /* 0x00017200ff6c7b82 */ /* 0x000e620000000a00 */
[----:B0-----:R-:W-:-:S02]  /*10b0*/  LEA.HI R6, R0, R3, RZ, 0x1e ;  /* 0x0000000300067211 */ /* 0x001fc400078ff0ff */
[----:B------:R-:W-:-:S05]  /*10c0*/  SHF.R.U32.HI R4, RZ, 0x1, R4 ;  /* 0x00000001ff047819 */ /* 0x000fca0000011604 */
[----:B------:R-:W0:Y:S01]  /*10d0*/  LDC R7, c[0x0][0x600] ;  /* 0x00018000ff077b82 */ /* 0x000e220000000800 */
[----:B------:R-:W-:Y:S02]  /*10e0*/  LOP3.LUT R0, R2, 0x3, RZ, 0xc0, !PT ;  /* 0x0000000302007812 */ /* 0x000fe400078ec0ff */
[----:B------:R-:W-:Y:S01]  /*10f0*/  SHF.R.U32.HI R113, RZ, 0x2, R2 ;  /* 0x00000002ff717819 */ /* 0x000fe20000011602 */
[----:B------:R-:W-:Y:S01]  /*1100*/  IMAD.SHL.U32 R22, R12, 0x40, RZ ;  /* 0x000000400c167824 */ /* 0x000fe200078e00ff */
[----:B------:R-:W-:Y:S01]  /*1110*/  LOP3.LUT R23, R4, 0x30, RZ, 0xc0, !PT ;  /* 0x0000003004177812 */ /* 0x000fe200078ec0ff */
[----:B------:R-:W-:Y:S01]  /*1120*/  IMAD.SHL.U32 R4, R0, 0x8, RZ ;  /* 0x0000000800047824 */ /* 0x000fe200078e00ff */
[C---:B------:R-:W-:Y:S01]  /*1130*/  LOP3.LUT R3, R113.reuse, 0x3, RZ, 0xc0, !PT ;  /* 0x0000000371037812 */ /* 0x040fe200078ec0ff */
[----:B------:R-:W-:Y:S01]  /*1140*/  IMAD.U32 R9, RZ, RZ, UR4 ;  /* 0x00000004ff097e24 */ /* 0x000fe2000f8e00ff */
[----:B------:R-:W-:Y:S01]  /*1150*/  LOP3.LUT R5, R113, 0x7, RZ, 0xc0, !PT ;  /* 0x0000000771057812 */ /* 0x000fe200078ec0ff */
[----:B------:R-:W-:Y:S01]  /*1160*/  UIADD3 UR4, UR5, 0x1f, URZ ;  /* 0x0000001f05047890 */ /* 0x000fe2000fffe03f */
[----:B------:R-:W-:Y:S01]  /*1170*/  LOP3.LUT R4, R4, 0x18, R3, 0xe2, !PT ;  /* 0x0000001804047812 */ /* 0x000fe200078ee203 */
[----:B------:R-:W-:Y:S01]  /*1180*/  IMAD.SHL.U32 R105, R3, 0x8, RZ ;  /* 0x0000000803697824 */ /* 0x000fe200078e00ff */
[--C-:B------:R-:W-:Y:S01]  /*1190*/  LOP3.LUT R22, R22, 0x40, R5.reuse, 0xe2, !PT ;  /* 0x0000004016167812 */ /* 0x100fe200078ee205 */
[----:B------:R-:W-:Y:S01]  /*11a0*/  IMAD.MOV.U32 R3, RZ, RZ, -0x1 ;  /* 0xffffffffff037424 */ /* 0x000fe200078e00ff */
[-C--:B------:R-:W-:Y:S01]  /*11b0*/  IADD3 R5, RZ, -R23.reuse, -R5 ;  /* 0x80000017ff057210 */ /* 0x080fe20007ffe805 */
[----:B------:R-:W-:Y:S01]  /*11c0*/  USHF.R.S32.HI UR5, URZ, 0x1f, UR4 ;  /* 0x0000001f3f057899 */ /* 0x000fe20008011404 */
[----:B------:R-:W-:Y:S01]  /*11d0*/  IMAD R104, R0, -0x2, R9 ;  /* 0xfffffffe00687824 */ /* 0x000fe200078e0209 */
[----:B---3--:R-:W-:Y:S01]  /*11e0*/  LOP3.LUT R103, R4, 0x4, R113, 0xf8, !PT ;  /* 0x0000000404677812 */ /* 0x008fe200078ef871 */
[----:B------:R-:W-:Y:S01]  /*11f0*/  IMAD.MOV.U32 R9, RZ, RZ, 0x1 ;  /* 0x00000001ff097424 */ /* 0x000fe200078e00ff */
[----:B------:R-:W-:Y:S01]  /*1200*/  ULEA.HI UR5, UR5, UR4, URZ, 0x5 ;  /* 0x0000000405057291 */ /* 0x000fe2000f8f283f */
[----:B------:R-:W-:Y:S01]  /*1210*/  IMAD.SHL.U32 R112, R2, 0x10, RZ ;  /* 0x0000001002707824 */ /* 0x000fe200078e00ff */
[----:B------:R-:W-:Y:S01]  /*1220*/  LOP3.LUT R105, R105, 0x18, R0, 0xe2, !PT ;  /* 0x0000001869697812 */ /* 0x000fe200078ee200 */
[----:B------:R-:W-:Y:S01]  /*1230*/  IMAD R5, R12, -0x40, R5 ;  /* 0xffffffc00c057824 */ /* 0x000fe200078e0205 */
[----:B--2---:R-:W-:Y:S01]  /*1240*/  SHF.L.U32 R3, R3, R106, RZ ;  /* 0x0000006a03037219 */ /* 0x004fe200000006ff */
[----:B------:R-:W-:Y:S01]  /*1250*/  ULDC UR4, c[0x0][0x284] ;  /* 0x0000a10000047ab9 */ /* 0x000fe20000000800 */
[----:B------:R-:W-:Y:S01]  /*1260*/  LOP3.LUT R16, R2, 0x80, RZ, 0xc0, !PT ;  /* 0x0000008002107812 */ /* 0x000fe200078ec0ff */
[----:B------:R-:W-:Y:S01]  /*1270*/  USHF.R.S32.HI UR43, URZ, 0x5, UR5 ;  /* 0x000000053f2b7899 */ /* 0x000fe20008011405 */
[----:B------:R-:W-:Y:S01]  /*1280*/  LOP3.LUT P0, RZ, R113, 0x4, RZ, 0xc0, !PT ;  /* 0x0000000471ff7812 */ /* 0x000fe2000780c0ff */
[----:B------:R-:W-:Y:S01]  /*1290*/  VIADD R111, R5, UR4 ;  /* 0x00000004056f7c36 */ /* 0x000fe20008000000 */
[----:B------:R-:W-:Y:S01]  /*12a0*/  LOP3.LUT R22, R22, R23, RZ, 0xfc, !PT ;  /* 0x0000001716167212 */ /* 0x000fe200078efcff */
[----:B------:R-:W-:Y:S01]  /*12b0*/  IMAD.MOV.U32 R23, RZ, RZ, RZ ;  /* 0x000000ffff177224 */ /* 0x000fe200078e00ff */
[C---:B-1----:R-:W-:Y:S01]  /*12c0*/  SHF.L.U64.HI R107, R108.reuse, 0x3, R109 ;  /* 0x000000036c6b7819 */ /* 0x042fe2000001026d */
[----:B------:R-:W-:Y:S01]  /*12d0*/  IMAD.SHL.U32 R108, R108, 0x8, RZ ;  /* 0x000000086c6c7824 */ /* 0x000fe200078e00ff */
[----:B------:R-:W-:Y:S01]  /*12e0*/  LOP3.LUT R105, R105, R6, RZ, 0xfc, !PT ;  /* 0x0000000669697212 */ /* 0x000fe200078efcff */
[----:B0-----:R-:W-:Y:S01]  /*12f0*/  VIADD R109, R7, 0xffffffff ;  /* 0xffffffff076d7836 */ /* 0x001fe20000000000 */
[----:B------:R-:W-:-:S02]  /*1300*/  SHF.L.U32 R106, R9, R106, RZ ;  /* 0x0000006a096a7219 */ /* 0x000fc400000006ff */
[----:B------:R-:W-:Y:S02]  /*1310*/  LOP3.LUT P0, RZ, R2, 0x10, RZ, 0xc0, !PT ;  /* 0x0000001002ff7812 */ /* 0x000fe4000780c0ff */
[----:B------:R-:W-:Y:S02]  /*1320*/  SHF.R.U32.HI R16, RZ, 0x7, R16 ;  /* 0x00000007ff107819 */ /* 0x000fe40000011610 */
[----:B------:R-:W-:Y:S02]  /*1330*/  LOP3.LUT R110, RZ, R3, RZ, 0x33, !PT ;  /* 0x00000003ff6e7212 */ /* 0x000fe400078e33ff */
[----:B------:R-:W-:Y:S01]  /*1340*/  LOP3.LUT R112, R103, 0xe00, R112, 0xf8, !PT ;  /* 0x00000e0067707812 */ /* 0x000fe200078ef870 */
[----:B------:R-:W-:Y:S01]  /*1350*/  UIADD3 UR44, UR43, -0x1, URZ ;  /* 0xffffffff2b2c7890 */ /* 0x000fe2000fffe03f */
[----:B------:R-:W-:Y:S01]  /*1360*/  UMOV UR40, URZ ;  /* 0x0000003f00287c82 */ /* 0x000fe20008000000 */
[----:B------:R-:W-:Y:S01]  /*1370*/  UMOV UR41, URZ ;  /* 0x0000003f00297c82 */ /* 0x000fe20008000000 */
[----:B----4-:R-:W-:-:S09]  /*1380*/  LOP3.LUT R115, R8, 0x1, RZ, 0xfc, !PT ;  /* 0x0000000108737812 */ /* 0x010fd200078efcff */
.L_x_171:
[----:B0-----:R-:W0:Y:S01]  /*1390*/  S2R R3, SR_CgaCtaId ;  /* 0x0000000000037919 */ /* 0x001e220000008800 */
[----:B------:R-:W-:Y:S01]  /*13a0*/  MOV R0, 0x400 ;  /* 0x0000040000007802 */ /* 0x000fe20000000f00 */
[----:B-1----:R1:W2:Y:S03]  /*13b0*/  SHFL.IDX PT, R18, R96, RZ, 0x1f ;  /* 0x00001fff60127589 */ /* 0x0022a600000e0000 */
[----:B0-----:R-:W-:-:S05]  /*13c0*/  LEA R26, R3, R0, 0x18 ;  /* 0x00000000031a7211 */ /* 0x001fca00078ec0ff */
[----:B------:R-:W-:-:S05]  /*13d0*/  VIADD R0, R26, 0x200 ;  /* 0x000002001a007836 */ /* 0x000fca0000000000 */
[----:B------:R-:W-:-:S13]  /*13e0*/  LOP3.LUT P0, RZ, R0, 0x9f, RZ, 0xc0, !PT ;  /* 0x0000009f00ff7812 */ /* 0x000fda000780c0ff */
[----:B-12-45:R-:W-:Y:S05]  /*13f0*/  @!P0 BRA `(.L_x_13) ;  /* 0x0000000000408947 */ /* 0x036fea0003800000 */
[----:B------:R-:W-:Y:S01]  /*1400*/  MOV R0, 0x0 ;  /* 0x0000000000007802 */ /* 0x000fe20000000f00 */
[----:B------:R-:W-:Y:S01]  /*1410*/  ULDC.64 UR4, c[0x4][0x70] ;  /* 0x01001c0000047ab9 */ /* 0x000fe20000000a00 */
[----:B------:R-:W-:Y:S01]  /*1420*/  ULDC.64 UR6, c[0x4][0x8] ;  /* 0x0100020000067ab9 */ /* 0x000fe20000000a00 */
[----:B------:R-:W-:Y:S01]  /*1430*/  IMAD.U32 R4, RZ, RZ, UR4 ;  /* 0x00000004ff047e24 */ /* 0x000fe2000f8e00ff */
[----:B------:R0:W1:Y:S01]  /*1440*/  LDC.64 R14, c[0x4][R0] ;  /* 0x01000000000e7b82 */ /* 0x0000620000000a00 */
[----:B------:R-:W-:Y:S01]  /*1450*/  IMAD.U32 R5, RZ, RZ, UR5 ;  /* 0x00000005ff057e24 */ /* 0x000fe2000f8e00ff */
[----:B------:R-:W-:Y:S01]  /*1460*/  ULDC.64 UR4, c[0x4][0x78] ;  /* 0x01001e0000047ab9 */ /* 0x000fe20000000a00 */
[----:B------:R-:W-:Y:S02]  /*1470*/  IMAD.U32 R10, RZ, RZ, UR6 ;  /* 0x00000006ff0a7e24 */ /* 0x000fe4000f8e00ff */
[----:B------:R-:W-:Y:S02]  /*1480*/  IMAD.U32 R6, RZ, RZ, UR4 ;  /* 0x00000004ff067e24 */ /* 0x000fe4000f8e00ff */
[----:B------:R-:W-:-:S02]  /*1490*/  IMAD.U32 R7, RZ, RZ, UR5 ;  /* 0x00000005ff077e24 */ /* 0x000fc4000f8e00ff */
[----:B------:R-:W-:Y:S02]  /*14a0*/  IMAD.U32 R11, RZ, RZ, UR7 ;  /* 0x00000007ff0b7e24 */ /* 0x000fe4000f8e00ff */
[----:B------:R-:W-:Y:S02]  /*14b0*/  IMAD.MOV.U32 R8, RZ, RZ, 0x70 ;  /* 0x00000070ff087424 */ /* 0x000fe400078e00ff */
[----:B------:R-:W-:Y:S02]  /*14c0*/  IMAD.MOV.U32 R12, RZ, RZ, 0x1 ;  /* 0x00000001ff0c7424 */ /* 0x000fe400078e00ff */
[----:B0-----:R-:W-:-:S07]  /*14d0*/  IMAD.MOV.U32 R13, RZ, RZ, RZ ;  /* 0x000000ffff0d7224 */ /* 0x001fce00078e00ff */
[----:B------:R-:W-:-:S07]  /*14e0*/  LEPC R20, `(.L_x_13) ;  /* 0x000000001014794e */ /* 0x000fce0000000000 */
[----:B-1---5:R-:W-:Y:S05]  /*14f0*/  CALL.ABS.NOINC R14 ;  /* 0x000000000e007343 */ /* 0x022fea0003c00000 */
.L_x_13:
[----:B------:R-:W-:-:S05]  /*1500*/  VIADD R24, R26, 0x1c200 ;  /* 0x0001c2001a187836 */ /* 0x000fca0000000000 */
[----:B------:R-:W-:-:S13]  /*1510*/  LOP3.LUT P0, RZ, R24, 0x9f, RZ, 0xc0, !PT ;  /* 0x0000009f18ff7812 */ /* 0x000fda000780c0ff */
[----:B------:R-:W-:Y:S05]  /*1520*/  @!P0 BRA `(.L_x_14) ;  /* 0x00000000007c8947 */ /* 0x000fea0003800000 */
        /* <DEDUP_REMOVED lines=16> */
.L_x_15:
[----:B------:R0:W1:Y:S01]  /*1630*/  LDC.64 R14, c[0x4][R17] ;  /* 0x01000000110e7b82 */ /* 0x0000620000000a00 */
[----:B------:R-:W-:Y:S01]  /*1640*/  ULDC.64 UR4, c[0x4][0x70] ;  /* 0x01001c0000047ab9 */ /* 0x000fe20000000a00 */
[----:B------:R-:W-:Y:S01]  /*1650*/  ULDC.64 UR6, c[0x4][0x78] ;  /* 0x01001e0000067ab9 */ /* 0x000fe20000000a00 */
[----:B------:R-:W-:Y:S02]  /*1660*/  IMAD.U32 R4, RZ, RZ, UR4 ;  /* 0x00000004ff047e24 */ /* 0x000fe4000f8e00ff */
        /* <DEDUP_REMOVED lines=10> */
[----:B-1----:R-:W-:Y:S05]  /*1710*/  CALL.ABS.NOINC R14 ;  /* 0x000000000e007343 */ /* 0x002fea0003c00000 */
.L_x_14:
[----:B------:R-:W-:Y:S01]  /*1720*/  UMOV UR4, 0xffffffff ;  /* 0xffffffff00047882 */ /* 0x000fe20000000000 */
[----:B------:R-:W-:Y:S02]  /*1730*/  ISETP.NE.AND P0, PT, R115, 0x3, PT ;  /* 0x000000037300780c */ /* 0x000fe40003f05270 */
[----:B------:R-:W-:Y:S11]  /*1740*/  BRA.DIV UR4, `(.L_x_16) ;  /* 0x0000009204147947 */ /* 0x000ff6000b800000 */
.L_x_202:
[----:B------:R-:W-:Y:S05]  /*1750*/  @!P0 BRA `(.L_x_17) ;  /* 0x0000000000048947 */ /* 0x000fea0003800000 */
[----:B------:R-:W-:Y:S01]  /*1760*/  BPT.TRAP 0x1 ;  /* 0x000000040000795c */ /* 0x000fe20000300000 */
.L_x_17:
[----:B------:R-:W-:Y:S02]  /*1770*/  IMAD.U32 R0, RZ, RZ, UR40 ;  /* 0x00000028ff007e24 */ /* 0x000fe4000f8e00ff */
[----:B------:R-:W-:-:S03]  /*1780*/  IMAD.U32 R3, RZ, RZ, UR41 ;  /* 0x00000029ff037e24 */ /* 0x000fc6000f8e00ff */
[----:B------:R-:W-:Y:S01]  /*1790*/  SHF.L.U32 R0, R0, 0x1f, RZ ;  /* 0x0000001f00007819 */ /* 0x000fe200000006ff */
[----:B------:R-:W-:-:S04]  /*17a0*/  IMAD R3, R3, 0x8, R26 ;  /* 0x0000000803037824 */ /* 0x000fc800078e021a */
[----:B------:R0:W1:Y:S01]  /*17b0*/  SYNCS.PHASECHK.TRANS64.TRYWAIT P1, [R3+URZ], R0 ;  /* 0x00000000030075a7 */ /* 0x000062000802017f */
[----:B------:R-:W-:Y:S05]  /*17c0*/  @!P0 BRA `(.L_x_18) ;  /* 0x0000000000048947 */ /* 0x000fea0003800000 */
[----:B------:R-:W-:Y:S01]  /*17d0*/  BPT.TRAP 0x1 ;  /* 0x000000040000795c */ /* 0x000fe20000300000 */
.L_x_18:
[----:B-1----:R-:W-:Y:S05]  /*17e0*/  @P1 BRA `(.L_x_19) ;  /* 0x0000000000081947 */ /* 0x002fea0003800000 */
[----:B------:R-:W1:Y:S02]  /*17f0*/  SYNCS.PHASECHK.TRANS64.TRYWAIT P1, [R3+URZ], R0 ;  /* 0x00000000030075a7 */ /* 0x000e64000802017f */
[----:B-1----:R-:W-:Y:S05]  /*1800*/  @!P1 BRA `(.L_x_20) ;  /* 0x0000009000049947 */ /* 0x002fea0003800000 */
.L_x_19:
[----:B------:R-:W-:-:S04]  /*1810*/  UIADD3 UR4, UR41, 0x1, URZ ;  /* 0x0000000129047890 */ /* 0x000fc8000fffe03f */
[----:B------:R-:W-:Y:S02]  /*1820*/  UISETP.NE.AND UP0, UPT, UR4, 0x7, UPT ;  /* 0x000000070400788c */ /* 0x000fe4000bf05270 */
[----:B------:R-:W-:Y:S02]  /*1830*/  IMAD.U32 R20, RZ, RZ, UR4 ;  /* 0x00000004ff147e24 */ /* 0x000fe4000f8e00ff */
[----:B------:R-:W-:Y:S02]  /*1840*/  USEL UR4, URZ, 0x1, UP0 ;  /* 0x000000013f047887 */ /* 0x000fe40008000000 */
[----:B------:R-:W-:Y:S02]  /*1850*/  PLOP3.LUT P1, PT, PT, PT, UP0, 0x80, 0x0 ;  /* 0x000000000000781c */ /* 0x000fe40003f2f008 */
[----:B------:R-:W-:Y:S02]  /*1860*/  ULOP3.LUT UR4, UR40, UR4, URZ, 0x3c, !UPT ;  /* 0x0000000428047292 */ /* 0x000fe4000f8e3c3f */
[----:B------:R-:W-:-:S04]  /*1870*/  SEL R20, R20, RZ, P1 ;  /* 0x000000ff14147207 */ /* 0x000fc80000800000 */
[----:B------:R-:W-:Y:S01]  /*1880*/  IMAD.U32 R120, RZ, RZ, UR4 ;  /* 0x00000004ff787e24 */ /* 0x000fe2000f8e00ff */
[----:B------:R-:W-:Y:S06]  /*1890*/  @!P0 BRA `(.L_x_21) ;  /* 0x0000000000048947 */ /* 0x000fec0003800000 */
[----:B------:R-:W-:Y:S01]  /*18a0*/  BPT.TRAP 0x1 ;  /* 0x000000040000795c */ /* 0x000fe20000300000 */
.L_x_21:
[----:B01----:R-:W-:Y:S01]  /*18b0*/  SHF.R.S32.HI R3, RZ, 0x1f, R18 ;  /* 0x0000001fff037819 */ /* 0x003fe20000011412 */
[----:B------:R-:W-:Y:S01]  /*18c0*/  IMAD.MOV.U32 R4, RZ, RZ, 0x8d10d10 ;  /* 0x08d10d10ff047424 */ /* 0x000fe200078e00ff */
[----:B------:R-:W-:Y:S01]  /*18d0*/  LOP3.LUT P4, RZ, R113, 0x4, RZ, 0xc0, !PT ;  /* 0x0000000471ff7812 */ /* 0x000fe2000788c0ff */
[----:B------:R-:W-:Y:S01]  /*18e0*/  IMAD.U32 R10, RZ, RZ, UR41 ;  /* 0x00000029ff0a7e24 */ /* 0x000fe2000f8e00ff */
[CC--:B------:R-:W-:Y:S01]  /*18f0*/  LEA.HI R0, R3.reuse, R18.reuse, RZ, 0x2 ;  /* 0x0000001203007211 */ /* 0x0c0fe200078f10ff */
[----:B------:R-:W-:Y:S01]  /*1900*/  IMAD.MOV.U32 R93, RZ, RZ, 0x90 ;  /* 0x00000090ff5d7424 */ /* 0x000fe200078e00ff */
[----:B------:R-:W-:Y:S01]  /*1910*/  LEA.HI R3, R3, R18, RZ, 0x3 ;  /* 0x0000001203037211 */ /* 0x000fe200078f18ff */
[----:B------:R-:W-:Y:S01]  /*1920*/  IMAD.MOV.U32 R95, RZ, RZ, 0x10 ;  /* 0x00000010ff5f7424 */ /* 0x000fe200078e00ff */
[----:B------:R-:W-:Y:S01]  /*1930*/  LOP3.LUT R5, R0, 0xfffffffc, RZ, 0xc0, !PT ;  /* 0xfffffffc00057812 */ /* 0x000fe200078ec0ff */
[----:B------:R-:W-:Y:S01]  /*1940*/  IMAD.MOV.U32 R0, RZ, RZ, -0x650a62f0 ;  /* 0x9af59d10ff007424 */ /* 0x000fe200078e00ff */
[----:B------:R-:W-:Y:S01]  /*1950*/  SHF.R.S32.HI R3, RZ, 0x3, R3 ;  /* 0x00000003ff037819 */ /* 0x000fe20000011403 */
[----:B------:R-:W-:Y:S01]  /*1960*/  IMAD R8, R20, 0x8, R26 ;  /* 0x0000000814087824 */ /* 0x000fe200078e021a */
[----:B------:R-:W-:Y:S01]  /*1970*/  LOP3.LUT P3, RZ, R2, 0x10, RZ, 0xc0, !PT ;  /* 0x0000001002ff7812 */ /* 0x000fe2000786c0ff */
[----:B------:R-:W-:Y:S01]  /*1980*/  IMAD.IADD R5, R18, 0x1, -R5 ;  /* 0x0000000112057824 */ /* 0x000fe200078e0a05 */
[----:B------:R-:W-:Y:S01]  /*1990*/  SEL R93, R93, 0x70, !P4 ;  /* 0x000000705d5d7807 */ /* 0x000fe20006000000 */
[----:B------:R-:W-:Y:S01]  /*19a0*/  IMAD R3, R3, 0x3, RZ ;  /* 0x0000000303037824 */ /* 0x000fe200078e02ff */
[----:B------:R-:W-:Y:S01]  /*19b0*/  SEL R95, R95, 0xfffffff0, !P3 ;  /* 0xfffffff05f5f7807 */ /* 0x000fe20005800000 */
[----:B------:R-:W-:Y:S01]  /*19c0*/  IMAD R5, R5, 0xc, RZ ;  /* 0x0000000c05057824 */ /* 0x000fe200078e02ff */
[----:B------:R-:W-:Y:S01]  /*19d0*/  SHF.L.U32 R121, R120, 0x1f, RZ ;  /* 0x0000001f78797819 */ /* 0x000fe200000006ff */
[----:B------:R-:W-:Y:S01]  /*19e0*/  UMOV UR4, 0xffffffff ;  /* 0xffffffff00047882 */ /* 0x000fe20000000000 */
[----:B------:R-:W-:-:S02]  /*19f0*/  IMAD R9, R10, 0x1000, R103 ;  /* 0x000010000a097824 */ /* 0x000fc400078e0267 */
[-C--:B------:R-:W-:Y:S01]  /*1a00*/  SHF.R.U64 R0, R0, R5.reuse, 0xdd3f ;  /* 0x0000dd3f00007419 */ /* 0x080fe20000001205 */
[----:B------:R0:W1:Y:S01]  /*1a10*/  SYNCS.PHASECHK.TRANS64.TRYWAIT P1, [R8+URZ], R121 ;  /* 0x00000079080075a7 */ /* 0x000062000802017f */
[----:B------:R-:W-:Y:S02]  /*1a20*/  SHF.R.U64 R4, R4, R5, 0xb08b ;  /* 0x0000b08b04047419 */ /* 0x000fe40000001205 */
[----:B------:R-:W-:Y:S02]  /*1a30*/  LOP3.LUT R0, R0, 0xfff, RZ, 0xc0, !PT ;  /* 0x00000fff00007812 */ /* 0x000fe400078ec0ff */
[----:B------:R-:W-:Y:S02]  /*1a40*/  LOP3.LUT R4, R4, 0xfff, RZ, 0xc0, !PT ;  /* 0x00000fff04047812 */ /* 0x000fe400078ec0ff */
[-C--:B------:R-:W-:Y:S02]  /*1a50*/  SHF.R.U32.HI R0, RZ, R3.reuse, R0 ;  /* 0x00000003ff007219 */ /* 0x080fe40000011600 */
[----:B------:R-:W-:-:S02]  /*1a60*/  SHF.R.U32.HI R4, RZ, R3, R4 ;  /* 0x00000003ff047219 */ /* 0x000fc40000011604 */
[C---:B------:R-:W-:Y:S01]  /*1a70*/  LOP3.LUT R3, R0.reuse, 0x7, RZ, 0xc0, !PT ;  /* 0x0000000700037812 */ /* 0x040fe200078ec0ff */
[----:B------:R-:W-:Y:S01]  /*1a80*/  IMAD.SHL.U32 R0, R0, 0x100, RZ ;  /* 0x0000010000007824 */ /* 0x000fe200078e00ff */
[C---:B------:R-:W-:Y:S01]  /*1a90*/  LOP3.LUT R6, R4.reuse, 0x7, RZ, 0xc0, !PT ;  /* 0x0000000704067812 */ /* 0x040fe200078ec0ff */
[----:B------:R-:W-:Y:S02]  /*1aa0*/  IMAD.SHL.U32 R4, R4, 0x40, RZ ;  /* 0x0000004004047824 */ /* 0x000fe400078e00ff */
[C---:B------:R-:W-:Y:S01]  /*1ab0*/  VIADD R5, R3.reuse, 0x1 ;  /* 0x0000000103057836 */ /* 0x040fe20000000000 */
[----:B------:R-:W-:Y:S02]  /*1ac0*/  ISETP.NE.AND P2, PT, R3, R6, PT ;  /* 0x000000060300720c */ /* 0x000fe40003f45270 */
[----:B------:R-:W-:Y:S02]  /*1ad0*/  LOP3.LUT R0, R0, 0x700, RZ, 0xc0, !PT ;  /* 0x0000070000007812 */ /* 0x000fe400078ec0ff */
[----:B------:R-:W-:-:S02]  /*1ae0*/  LOP3.LUT R21, R4, 0x1c0, RZ, 0xc0, !PT ;  /* 0x000001c004157812 */ /* 0x000fc400078ec0ff */
[----:B------:R-:W-:-:S03]  /*1af0*/  SEL R4, R5, R6, !P2 ;  /* 0x0000000605047207 */ /* 0x000fc60005000000 */
[----:B------:R-:W-:Y:S02]  /*1b00*/  IMAD.IADD R21, R0, 0x1, R21 ;  /* 0x0000000100157824 */ /* 0x000fe400078e0215 */
[----:B------:R-:W-:Y:S02]  /*1b10*/  IMAD R0, R10, 0x1000, R112 ;  /* 0x000010000a007824 */ /* 0x000fe400078e0270 */
[----:B------:R-:W-:Y:S01]  /*1b20*/  @!P2 VIADD R3, R6, 0x1 ;  /* 0x000000010603a836 */ /* 0x000fe20000000000 */
[----:B------:R-:W-:Y:S01]  /*1b30*/  ISETP.NE.AND P2, PT, RZ, UR44, PT ;  /* 0x0000002cff007c0c */ /* 0x000fe2000bf45270 */
[----:B------:R-:W-:Y:S02]  /*1b40*/  IMAD R92, R0, 0x4, R26 ;  /* 0x00000004005c7824 */ /* 0x000fe400078e021a */
[----:B------:R-:W-:Y:S02]  /*1b50*/  IMAD R4, R4, 0x4, R3 ;  /* 0x0000000404047824 */ /* 0x000fe400078e0203 */
[----:B------:R-:W-:Y:S01]  /*1b60*/  IMAD R0, R10, 0x1000, R105 ;  /* 0x000010000a007824 */ /* 0x000fe200078e0269 */
[----:B------:R0:W2:Y:S01]  /*1b70*/  LDS R88, [R92+0x200] ;  /* 0x000200005c587984 */ /* 0x0000a20000000800 */
[----:B------:R-:W-:-:S02]  /*1b80*/  IMAD.SHL.U32 R114, R4, 0x40, RZ ;  /* 0x0000004004727824 */ /* 0x000fc400078e00ff */
[C---:B------:R-:W-:Y:S01]  /*1b90*/  IMAD.IADD R3, R0.reuse, 0x1, R21 ;  /* 0x0000000100037824 */ /* 0x040fe200078e0215 */
[----:B------:R0:W3:Y:S01]  /*1ba0*/  LDS R89, [R92+0x600] ;  /* 0x000600005c597984 */ /* 0x0000e20000000800 */
[----:B------:R-:W-:Y:S02]  /*1bb0*/  IMAD.IADD R17, R0, 0x1, R114 ;  /* 0x0000000100117824 */ /* 0x000fe400078e0272 */
[--C-:B------:R-:W-:Y:S02]  /*1bc0*/  IMAD R0, R3, 0x4, R24.reuse ;  /* 0x0000000403007824 */ /* 0x100fe400078e0218 */
[----:B------:R-:W-:Y:S02]  /*1bd0*/  IMAD R6, R17, 0x4, R24 ;  /* 0x0000000411067824 */ /* 0x000fe400078e0218 */
[----:B------:R-:W-:Y:S02]  /*1be0*/  IMAD R14, R3, 0x4, R26 ;  /* 0x00000004030e7824 */ /* 0x000fe400078e021a */
[----:B------:R-:W-:-:S02]  /*1bf0*/  IMAD.IADD R94, R92, 0x1, R93 ;  /* 0x000000015c5e7824 */ /* 0x000fc400078e025d */
[----:B------:R-:W-:Y:S02]  /*1c00*/  IMAD.IADD R3, R0, 0x1, R95 ;  /* 0x0000000100037824 */ /* 0x000fe400078e025f */
[----:B------:R-:W-:Y:S01]  /*1c10*/  IMAD R17, R17, 0x4, R26 ;  /* 0x0000000411117824 */ /* 0x000fe200078e021a */
[----:B------:R0:W4:Y:S01]  /*1c20*/  LDS R90, [R94+0x200] ;  /* 0x000200005e5a7984 */ /* 0x0001220000000800 */
[----:B------:R-:W-:-:S03]  /*1c30*/  IMAD.IADD R6, R95, 0x1, R6 ;  /* 0x000000015f067824 */ /* 0x000fc600078e0206 */
[----:B------:R0:W0:Y:S04]  /*1c40*/  LDS R91, [R94+0x600] ;  /* 0x000600005e5b7984 */ /* 0x0000280000000800 */
[----:B------:R0:W0:Y:S04]  /*1c50*/  LDS R0, [R14+0x1c200] ;  /* 0x01c200000e007984 */ /* 0x0000280000000800 */
[----:B------:R0:W0:Y:S04]  /*1c60*/  LDS R4, [R3] ;  /* 0x0000000003047984 */ /* 0x0000280000000800 */
[----:B------:R0:W0:Y:S04]  /*1c70*/  LDS R5, [R17+0x1c200] ;  /* 0x01c2000011057984 */ /* 0x0000280000000800 */
[----:B------:R0:W0:Y:S01]  /*1c80*/  LDS R7, [R6] ;  /* 0x0000000006077984 */ /* 0x0000220000000800 */
[----:B-1----:R-:W-:Y:S05]  /*1c90*/  BRA.DIV UR4, `(.L_x_22) ;  /* 0x0000008a04f47947 */ /* 0x002fea000b800000 */
[C---:B------:R-:W-:Y:S01]  /*1ca0*/  IMAD.IADD R19, R9.reuse, 0x1, R21 ;  /* 0x0000000109137824 */ /* 0x040fe200078e0215 */
[----:B------:R-:W-:Y:S01]  /*1cb0*/  NOP ;  /* 0x0000000000007918 */ /* 0x000fe20000000000 */
[----:B------:R-:W-:Y:S02]  /*1cc0*/  IMAD.IADD R9, R9, 0x1, R114 ;  /* 0x0000000109097824 */ /* 0x000fe400078e0272 */
[--C-:B0-----:R-:W-:Y:S02]  /*1cd0*/  IMAD R8, R19, 0x4, R24.reuse ;  /* 0x0000000413087824 */ /* 0x101fe400078e0218 */
[----:B------:R-:W-:Y:S02]  /*1ce0*/  IMAD R10, R9, 0x4, R24 ;  /* 0x00000004090a7824 */ /* 0x000fe400078e0218 */
[--C-:B------:R-:W-:Y:S02]  /*1cf0*/  IMAD R19, R19, 0x4, R26.reuse ;  /* 0x0000000413137824 */ /* 0x100fe400078e021a */
[----:B------:R-:W-:-:S02]  /*1d00*/  IMAD R18, R9, 0x4, R26 ;  /* 0x0000000409127824 */ /* 0x000fc400078e021a */
[C---:B------:R-:W-:Y:S01]  /*1d10*/  IMAD.IADD R9, R93.reuse, 0x1, R8 ;  /* 0x000000015d097824 */ /* 0x040fe200078e0208 */
[----:B------:R-:W-:Y:S01]  /*1d20*/  STS [R19+0x1c200], R0 ;  /* 0x01c2000013007388 */ /* 0x000fe20000000800 */
[----:B------:R-:W-:-:S03]  /*1d30*/  IMAD.IADD R8, R93, 0x1, R10 ;  /* 0x000000015d087824 */ /* 0x000fc600078e020a */
[----:B------:R-:W-:Y:S04]  /*1d40*/  STS [R9], R4 ;  /* 0x0000000409007388 */ /* 0x000fe80000000800 */
[----:B------:R-:W-:Y:S04]  /*1d50*/  STS [R18+0x1c200], R5 ;  /* 0x01c2000512007388 */ /* 0x000fe80000000800 */
[----:B------:R-:W-:Y:S04]  /*1d60*/  STS [R8], R7 ;  /* 0x0000000708007388 */ /* 0x000fe80000000800 */
[----:B------:R-:W0:Y:S04]  /*1d70*/  LDS R10, [R14+0x1d200] ;  /* 0x01d200000e0a7984 */ /* 0x000e280000000800 */
[----:B------:R-:W1:Y:S04]  /*1d80*/  LDS R12, [R3+0x1000] ;  /* 0x00100000030c7984 */ /* 0x000e680000000800 */
[----:B------:R-:W2:Y:S04]  /*1d90*/  LDS R11, [R17+0x1d200] ;  /* 0x01d20000110b7984 */ /* 0x000ea80000000800 */
[----:B------:R-:W3:Y:S01]  /*1da0*/  LDS R13, [R6+0x1000] ;  /* 0x00100000060d7984 */ /* 0x000ee20000000800 */
[----:B------:R-:W-:-:S03]  /*1db0*/  NOP ;  /* 0x0000000000007918 */ /* 0x000fc60000000000 */
[----:B0-----:R-:W-:Y:S04]  /*1dc0*/  STS [R19+0x1d200], R10 ;  /* 0x01d2000a13007388 */ /* 0x001fe80000000800 */
[----:B-1----:R-:W-:Y:S04]  /*1dd0*/  STS [R9+0x1000], R12 ;  /* 0x0010000c09007388 */ /* 0x002fe80000000800 */
[----:B--2---:R-:W-:Y:S04]  /*1de0*/  STS [R18+0x1d200], R11 ;  /* 0x01d2000b12007388 */ /* 0x004fe80000000800 */
[----:B---3--:R-:W-:Y:S04]  /*1df0*/  STS [R8+0x1000], R13 ;  /* 0x0010000d08007388 */ /* 0x008fe80000000800 */
[----:B------:R-:W0:Y:S04]  /*1e00*/  LDS R0, [R14+0x1e200] ;  /* 0x01e200000e007984 */ /* 0x000e280000000800 */
[----:B------:R-:W1:Y:S04]  /*1e10*/  LDS R4, [R3+0x2000] ;  /* 0x0020000003047984 */ /* 0x000e680000000800 */
[----:B------:R-:W2:Y:S04]  /*1e20*/  LDS R5, [R17+0x1e200] ;  /* 0x01e2000011057984 */ /* 0x000ea80000000800 */
[----:B------:R-:W3:Y:S01]  /*1e30*/  LDS R7, [R6+0x2000] ;  /* 0x0020000006077984 */ /* 0x000ee20000000800 */
[----:B------:R-:W-:-:S03]  /*1e40*/  NOP ;  /* 0x0000000000007918 */ /* 0x000fc60000000000 */
[----:B0-----:R0:W-:Y:S04]  /*1e50*/  STS [R19+0x1e200], R0 ;  /* 0x01e2000013007388 */ /* 0x0011e80000000800 */
[----:B-1----:R0:W-:Y:S04]  /*1e60*/  STS [R9+0x2000], R4 ;  /* 0x0020000409007388 */ /* 0x0021e80000000800 */
[----:B--2---:R0:W-:Y:S04]  /*1e70*/  STS [R18+0x1e200], R5 ;  /* 0x01e2000512007388 */ /* 0x0041e80000000800 */
[----:B---3--:R0:W-:Y:S04]  /*1e80*/  STS [R8+0x2000], R7 ;  /* 0x0020000708007388 */ /* 0x0081e80000000800 */
[----:B------:R0:W1:Y:S04]  /*1e90*/  LDS R10, [R14+0x1f200] ;  /* 0x01f200000e0a7984 */ /* 0x0000680000000800 */
[----:B------:R0:W2:Y:S04]  /*1ea0*/  LDS R12, [R3+0x3000] ;  /* 0x00300000030c7984 */ /* 0x0000a80000000800 */
[----:B------:R0:W3:Y:S04]  /*1eb0*/  LDS R11, [R17+0x1f200] ;  /* 0x01f20000110b7984 */ /* 0x0000e80000000800 */
[----:B------:R0:W0:Y:S01]  /*1ec0*/  LDS R13, [R6+0x3000] ;  /* 0x00300000060d7984 */ /* 0x0000220000000800 */
[----:B------:R-:W-:Y:S01]  /*1ed0*/  NOP ;  /* 0x0000000000007918 */ /* 0x000fe20000000000 */
.L_x_208:
[----:B-1----:R-:W-:Y:S04]  /*1ee0*/  STS [R19+0x1f200], R10 ;  /* 0x01f2000a13007388 */ /* 0x002fe80000000800 */
[----:B--2---:R-:W-:Y:S04]  /*1ef0*/  STS [R9+0x3000], R12 ;  /* 0x0030000c09007388 */ /* 0x004fe80000000800 */
[----:B---3--:R-:W-:Y:S04]  /*1f00*/  STS [R18+0x1f200], R11 ;  /* 0x01f2000b12007388 */ /* 0x008fe80000000800 */
[----:B0-----:R-:W-:Y:S04]  /*1f10*/  STS [R8+0x3000], R13 ;  /* 0x0030000d08007388 */ /* 0x001fe80000000800 */
[----:B------:R-:W-:Y:S04]  /*1f20*/  LDS R116, [R92+0x300] ;  /* 0x000300005c747984 */ /* 0x000fe80000000800 */
[----:B------:R-:W-:Y:S04]  /*1f30*/  LDS R117, [R92+0x700] ;  /* 0x000700005c757984 */ /* 0x000fe80000000800 */
[----:B------:R-:W-:Y:S04]  /*1f40*/  LDS R118, [R94+0x300] ;  /* 0x000300005e767984 */ /* 0x000fe80000000800 */
[----:B------:R-:W0:Y:S01]  /*1f50*/  LDS R119, [R94+0x700] ;  /* 0x000700005e777984 */ /* 0x000e220000000800 */
[----:B------:R-:W-:Y:S01]  /*1f60*/  @!PT LDS RZ, [RZ] ;  /* 0x00000000fffff984 */ /* 0x000fe20000000800 */
[----:B------:R-:W-:Y:S01]  /*1f70*/  @!PT LDS RZ, [RZ] ;  /* 0x00000000fffff984 */ /* 0x000fe20000000800 */
[----:B------:R-:W-:Y:S01]  /*1f80*/  @!PT LDS RZ, [RZ] ;  /* 0x00000000fffff984 */ /* 0x000fe20000000800 */
[----:B------:R-:W-:Y:S01]  /*1f90*/  @!PT LDS RZ, [RZ] ;  /* 0x00000000fffff984 */ /* 0x000fe20000000800 */
[----:B------:R1:W-:Y:S06]  /*1fa0*/  MEMBAR.ALL.CTA ;  /* 0x0000000000007992 */ /* 0x0003ec0000008000 */
[----:B-1----:R-:W1:Y:S01]  /*1fb0*/  FENCE.VIEW.ASYNC.S ;  /* 0x00000000000073c6 */ /* 0x002e620000000000 */
[----:B------:R-:W-:Y:S05]  /*1fc0*/  WARPSYNC.ALL ;  /* 0x0000000000007948 */ /* 0x000fea0003800000 */
[----:B------:R-:W-:Y:S01]  /*1fd0*/  R2UR UR4, R24 ;  /* 0x00000000180472ca */ /* 0x000fe200000e0000 */
[----:B-1----:R-:W-:Y:S06]  /*1fe0*/  BAR.SYNC.DEFER_BLOCKING 0x2, 0x100 ;  /* 0x0084000000007b1d */ /* 0x002fec0000010000 */
[----:B------:R-:W-:-:S06]  /*1ff0*/  UMOV UR11, 0xc0000040 ;  /* 0xc0000040000b7882 */ /* 0x000fcc0000000000 */
[----:B------:R-:W-:-:S04]  /*2000*/  USHF.R.U32.HI UR4, URZ, 0x4, UR4 ;  /* 0x000000043f047899 */ /* 0x000fc80008011604 */
[----:B------:R-:W-:-:S04]  /*2010*/  ULOP3.LUT UR4, UR4, 0x3fff, URZ, 0xc0, !UPT ;  /* 0x00003fff04047892 */ /* 0x000fc8000f8ec03f */
[----:B------:R-:W-:-:S04]  /*2020*/  ULOP3.LUT UR7, UR4, 0x10000, URZ, 0xfc, !UPT ;  /* 0x0001000004077892 */ /* 0x000fc8000f8efc3f */
[----:B------:R-:W-:Y:S01]  /*2030*/  ULEA UR4, UR41, UR7, 0xa ;  /* 0x0000000729047291 */ /* 0x000fe2000f8e503f */
[----:B----4-:R-:W-:-:S03]  /*2040*/  WARPGROUP.ARRIVE ;  /* 0x00000000000079c5 */ /* 0x010fc60000000000 */
[----:B------:R-:W-:-:S03]  /*2050*/  UIADD3 UR6, UR4, 0x10, URZ ;  /* 0x0000001004067890 */ /* 0x000fc6000fffe03f */
[----:B------:R-:W-:Y:S02]  /*2060*/  UMOV UR10, UR4 ;  /* 0x00000004000a7c82 */ /* 0x000fe40008000000 */
[----:B------:R-:W-:Y:S01]  /*2070*/  HGMMA.64x128x8.F32.TF32 R24, R88, gdesc[UR8], RZ, !UPT, gsb0 ;  /* 0x05e0000858187df0 */ /* 0x000fe2000c0028ff */
[----:B------:R-:W-:Y:S01]  /*2080*/  UMOV UR11, 0xc0000040 ;  /* 0xc0000040000b7882 */ /* 0x000fe20000000000 */
[----:B------:R-:W-:Y:S01]  /*2090*/  UMOV UR10, UR6 ;  /* 0x00000006000a7c82 */ /* 0x000fe20008000000 */
[----:B------:R-:W-:Y:S02]  /*20a0*/  UIADD3 UR6, UR4, 0x20, URZ ;  /* 0x0000002004067890 */ /* 0x000fe4000fffe03f */
[----:B------:R-:W-:Y:S01]  /*20b0*/  UIADD3 UR4, UR4, 0x30, URZ ;  /* 0x0000003004047890 */ /* 0x000fe2000fffe03f */
[----:B------:R-:W-:Y:S02]  /*20c0*/  WARPGROUP.DEPBAR.LE gsb0, 0x0 ;  /* 0x00008000000079c5 */ /* 0x000fe40000010000 */
[----:B0-----:R-:W-:-:S06]  /*20d0*/  WARPGROUP.ARRIVE ;  /* 0x00000000000079c5 */ /* 0x001fcc0000000000 */
[----:B------:R-:W-:Y:S01]  /*20e0*/  HGMMA.64x128x8.F32.TF32 R24, R116, gdesc[UR8], R24, gsb0 ;  /* 0x05e0000874187df0 */ /* 0x000fe20008002818 */
[----:B------:R-:W-:Y:S01]  /*20f0*/  UMOV UR10, UR6 ;  /* 0x00000006000a7c82 */ /* 0x000fe20008000000 */
[----:B------:R-:W-:Y:S01]  /*2100*/  UMOV UR11, 0xc0000040 ;  /* 0xc0000040000b7882 */ /* 0x000fe20000000000 */
[----:B------:R-:W-:Y:S02]  /*2110*/  WARPGROUP.DEPBAR.LE gsb0, 0x0 ;  /* 0x00008000000079c5 */ /* 0x000fe40000010000 */
[----:B------:R-:W-:Y:S04]  /*2120*/  LDS R88, [R92+0x400] ;  /* 0x000400005c587984 */ /* 0x000fe80000000800 */
[----:B------:R-:W-:Y:S04]  /*2130*/  LDS R89, [R92+0x800] ;  /* 0x000800005c597984 */ /* 0x000fe80000000800 */
[----:B------:R-:W-:Y:S04]  /*2140*/  LDS R90, [R94+0x400] ;  /* 0x000400005e5a7984 */ /* 0x000fe80000000800 */
[----:B------:R-:W0:Y:S02]  /*2150*/  LDS R91, [R94+0x800] ;  /* 0x000800005e5b7984 */ /* 0x000e240000000800 */
        /* <DEDUP_REMOVED lines=10> */
[----:B------:R-:W-:Y:S03]  /*2200*/  HGMMA.64x128x8.F32.TF32 R24, R88, gdesc[UR8], R24, gsb0 ;  /* 0x05e0000858187df0 */ /* 0x000fe60008002818 */
[----:B------:R-:W-:Y:S02]  /*2210*/  WARPGROUP.DEPBAR.LE gsb0, 0x0 ;  /* 0x00008000000079c5 */ /* 0x000fe40000010000 */
[----:B------:R-:W-:Y:S05]  /*2220*/  @!P2 BRA `(.L_x_23) ;  /* 0x0000001000c8a947 */ /* 0x000fea0003800000 */
[----:B------:R-:W-:Y:S05]  /*2230*/  @!P0 BRA `(.L_x_24) ;  /* 0x0000000000048947 */ /* 0x000fea0003800000 */
[----:B------:R-:W-:Y:S01]  /*2240*/  BPT.TRAP 0x1 ;  /* 0x000000040000795c */ /* 0x000fe20000300000 */
.L_x_24:
[----:B------:R-:W-:Y:S05]  /*2250*/  @P1 BRA `(.L_x_25) ;  /* 0x0000000000181947 */ /* 0x000fea0003800000 */
[----:B------:R-:W0:Y:S01]  /*2260*/  S2UR UR5, SR_CgaCtaId ;  /* 0x00000000000579c3 */ /* 0x000e220000008800 */
[----:B------:R-:W-:Y:S02]  /*2270*/  UMOV UR4, 0x400 ;  /* 0x0000040000047882 */ /* 0x000fe40000000000 */
[----:B0-----:R-:W-:-:S06]  /*2280*/  ULEA UR4, UR5, UR4, 0x18 ;  /* 0x0000000405047291 */ /* 0x001fcc000f8ec03f */
[----:B------:R-:W-:-:S04]  /*2290*/  LEA R0, R20, UR4, 0x3 ;  /* 0x0000000414007c11 */ /* 0x000fc8000f8e18ff */
[----:B------:R-:W0:Y:S02]  /*22a0*/  SYNCS.PHASECHK.TRANS64.TRYWAIT P1, [R0+URZ], R121 ;  /* 0x00000079000075a7 */ /* 0x000e24000802017f */
[----:B0-----:R-:W-:Y:S05]  /*22b0*/  @!P1 BRA `(.L_x_26) ;  /* 0x0000008800309947 */ /* 0x001fea0003800000 */
.L_x_25:
[----:B------:R-:W1:Y:S01]  /*22c0*/  S2UR UR5, SR_CgaCtaId ;  /* 0x00000000000579c3 */ /* 0x000e620000008800 */
[----:B------:R-:W-:Y:S01]  /*22d0*/  UMOV UR4, 0x400 ;  /* 0x0000040000047882 */ /* 0x000fe20000000000 */
[----:B------:R-:W-:Y:S02]  /*22e0*/  IMAD.SHL.U32 R116, R20, 0x1000, RZ ;  /* 0x0000100014747824 */ /* 0x000fe400078e00ff */
[----:B0-----:R-:W-:Y:S02]  /*22f0*/  IMAD.U32 R121, RZ, RZ, UR41 ;  /* 0x00000029ff797e24 */ /* 0x001fe4000f8e00ff */
[----:B------:R-:W-:-:S04]  /*2300*/  IMAD.IADD R0, R105, 0x1, R116 ;  /* 0x0000000169007824 */ /* 0x000fc800078e0274 */
[--C-:B------:R-:W-:Y:S02]  /*2310*/  IMAD.IADD R3, R21, 0x1, R0.reuse ;  /* 0x0000000115037824 */ /* 0x100fe400078e0200 */
[----:B------:R-:W-:Y:S01]  /*2320*/  IMAD.IADD R5, R114, 0x1, R0 ;  /* 0x0000000172057824 */ /* 0x000fe200078e0200 */
[----:B-1----:R-:W-:-:S06]  /*2330*/  ULEA UR4, UR5, UR4, 0x18 ;  /* 0x0000000405047291 */ /* 0x002fcc000f8ec03f */
[----:B------:R-:W-:-:S04]  /*2340*/  IMAD.U32 R124, RZ, RZ, UR4 ;  /* 0x00000004ff7c7e24 */ /* 0x000fc8000f8e00ff */
[----:B------:R-:W-:Y:S02]  /*2350*/  VIADD R12, R124, 0x1c200 ;  /* 0x0001c2007c0c7836 */ /* 0x000fe40000000000 */
[C---:B------:R-:W-:Y:S02]  /*2360*/  IMAD R15, R3.reuse, 0x4, R124 ;  /* 0x00000004030f7824 */ /* 0x040fe400078e027c */
[--C-:B------:R-:W-:Y:S02]  /*2370*/  IMAD R0, R3, 0x4, R12.reuse ;  /* 0x0000000403007824 */ /* 0x100fe400078e020c */
[----:B------:R-:W-:Y:S01]  /*2380*/  IMAD R6, R5, 0x4, R12 ;  /* 0x0000000405067824 */ /* 0x000fe200078e020c */
[----:B------:R-:W0:Y:S01]  /*2390*/  LDS R3, [R15+0x1c200] ;  /* 0x01c200000f037984 */ /* 0x000e220000000800 */
[----:B------:R-:W-:Y:S02]  /*23a0*/  IMAD.IADD R4, R95, 0x1, R0 ;  /* 0x000000015f047824 */ /* 0x000fe400078e0200 */
[----:B------:R-:W-:-:S02]  /*23b0*/  IMAD R17, R5, 0x4, R124 ;  /* 0x0000000405117824 */ /* 0x000fc400078e027c */
[----:B------:R-:W-:Y:S01]  /*23c0*/  IMAD.IADD R7, R95, 0x1, R6 ;  /* 0x000000015f077824 */ /* 0x000fe200078e0206 */
[----:B------:R-:W1:Y:S01]  /*23d0*/  LDS R5, [R4] ;  /* 0x0000000004057984 */ /* 0x000e620000000800 */
[----:B------:R-:W-:-:S03]  /*23e0*/  IMAD.IADD R0, R103, 0x1, R116 ;  /* 0x0000000167007824 */ /* 0x000fc600078e0274 */
[----:B------:R-:W2:Y:S01]  /*23f0*/  LDS R6, [R17+0x1c200] ;  /* 0x01c2000011067984 */ /* 0x000ea20000000800 */
[--C-:B------:R-:W-:Y:S02]  /*2400*/  IMAD.IADD R9, R21, 0x1, R0.reuse ;  /* 0x0000000115097824 */ /* 0x100fe400078e0200 */
[----:B------:R-:W-:Y:S01]  /*2410*/  IMAD.IADD R11, R114, 0x1, R0 ;  /* 0x00000001720b7824 */ /* 0x000fe200078e0200 */
[----:B------:R-:W3:Y:S01]  /*2420*/  LDS R8, [R7] ;  /* 0x0000000007087984 */ /* 0x000ee20000000800 */
[----:B------:R-:W-:Y:S02]  /*2430*/  IMAD.IADD R0, R112, 0x1, R116 ;  /* 0x0000000170007824 */ /* 0x000fe400078e0274 */
[----:B------:R-:W-:Y:S02]  /*2440*/  IMAD R10, R9, 0x4, R12 ;  /* 0x00000004090a7824 */ /* 0x000fe400078e020c */
[----:B------:R-:W-:Y:S02]  /*2450*/  IMAD R0, R0, 0x4, R124 ;  /* 0x0000000400007824 */ /* 0x000fe400078e027c */
[----:B------:R-:W-:-:S02]  /*2460*/  IMAD R12, R11, 0x4, R12 ;  /* 0x000000040b0c7824 */ /* 0x000fc400078e020c */
[----:B------:R-:W-:Y:S01]  /*2470*/  IMAD.IADD R14, R93, 0x1, R0 ;  /* 0x000000015d0e7824 */ /* 0x000fe200078e0200 */
[----:B------:R-:W-:Y:S01]  /*2480*/  LDS R92, [R0+0x200] ;  /* 0x00020000005c7984 */ /* 0x000fe20000000800 */
[----:B------:R-:W-:Y:S02]  /*2490*/  IMAD R18, R9, 0x4, R124 ;  /* 0x0000000409127824 */ /* 0x000fe400078e027c */
[C---:B------:R-:W-:Y:S01]  /*24a0*/  IMAD.IADD R10, R93.reuse, 0x1, R10 ;  /* 0x000000015d0a7824 */ /* 0x040fe200078e020a */
[----:B------:R-:W-:Y:S01]  /*24b0*/  LDS R94, [R14+0x200] ;  /* 0x000200000e5e7984 */ /* 0x000fe20000000800 */
[----:B------:R-:W-:Y:S02]  /*24c0*/  IMAD.IADD R13, R93, 0x1, R12 ;  /* 0x000000015d0d7824 */ /* 0x000fe400078e020c */
[----:B------:R-:W-:Y:S01]  /*24d0*/  IMAD R19, R11, 0x4, R124 ;  /* 0x000000040b137824 */ /* 0x000fe200078e027c */
[----:B------:R-:W-:Y:S04]  /*24e0*/  LDS R93, [R0+0x600] ;  /* 0x00060000005d7984 */ /* 0x000fe80000000800 */
[----:B------:R4:W-:Y:S01]  /*24f0*/  LDS R95, [R14+0x600] ;  /* 0x000600000e5f7984 */ /* 0x0009e20000000800 */
[----:B------:R-:W-:-:S03]  /*2500*/  NOP ;  /* 0x0000000000007918 */ /* 0x000fc60000000000 */
[----:B0-----:R-:W-:Y:S01]  /*2510*/  STS [R18+0x1c200], R3 ;  /* 0x01c2000312007388 */ /* 0x001fe20000000800 */
[----:B----4-:R-:W0:Y:S03]  /*2520*/  LDC R14, c[0x0][0x28c] ;  /* 0x0000a300ff0e7b82 */ /* 0x010e260000000800 */
[----:B-1----:R-:W-:Y:S04]  /*2530*/  STS [R10], R5 ;  /* 0x000000050a007388 */ /* 0x002fe80000000800 */
[----:B--2---:R-:W-:Y:S04]  /*2540*/  STS [R19+0x1c200], R6 ;  /* 0x01c2000613007388 */ /* 0x004fe80000000800 */
[----:B---3--:R-:W-:Y:S04]  /*2550*/  STS [R13], R8 ;  /* 0x000000080d007388 */ /* 0x008fe80000000800 */
[----:B------:R-:W1:Y:S04]  /*2560*/  LDS R9, [R15+0x1d200] ;  /* 0x01d200000f097984 */ /* 0x000e680000000800 */
[----:B------:R-:W2:Y:S04]  /*2570*/  LDS R11, [R4+0x1000] ;  /* 0x00100000040b7984 */ /* 0x000ea80000000800 */
[----:B------:R-:W3:Y:S01]  /*2580*/  LDS R12, [R17+0x1d200] ;  /* 0x01d20000110c7984 */ /* 0x000ee20000000800 */
[----:B0-----:R-:W-:-:S03]  /*2590*/  ISETP.GE.AND P1, PT, R14, 0x41, PT ;  /* 0x000000410e00780c */ /* 0x001fc60003f26270 */
[----:B------:R-:W0:Y:S01]  /*25a0*/  LDS R0, [R7+0x1000] ;  /* 0x0010000007007984 */ /* 0x000e220000000800 */
[----:B------:R-:W-:-:S03]  /*25b0*/  NOP ;  /* 0x0000000000007918 */ /* 0x000fc60000000000 */
[----:B-1----:R-:W-:Y:S04]  /*25c0*/  STS [R18+0x1d200], R9 ;  /* 0x01d2000912007388 */ /* 0x002fe80000000800 */
[----:B--2---:R-:W-:Y:S04]  /*25d0*/  STS [R10+0x1000], R11 ;  /* 0x0010000b0a007388 */ /* 0x004fe80000000800 */
[----:B---3--:R-:W-:Y:S04]  /*25e0*/  STS [R19+0x1d200], R12 ;  /* 0x01d2000c13007388 */ /* 0x008fe80000000800 */
[----:B0-----:R-:W-:Y:S04]  /*25f0*/  STS [R13+0x1000], R0 ;  /* 0x001000000d007388 */ /* 0x001fe80000000800 */
        /* <DEDUP_REMOVED lines=17> */
[----:B---3--:R0:W-:Y:S01]  /*2710*/  STS [R13+0x3000], R12 ;  /* 0x0030000c0d007388 */ /* 0x0081e20000000800 */
[----:B------:R-:W-:Y:S05]  /*2720*/  @!P1 BRA `(.L_x_27) ;  /* 0x00000008008c9947 */ /* 0x000fea0003800000 */
[----:B------:R-:W-:Y:S01]  /*2730*/  R2UR UR4, R20 ;  /* 0x00000000140472ca */ /* 0x000fe200000e0000 */
[----:B------:R-:W-:Y:S02]  /*2740*/  IMAD.U32 R122, RZ, RZ, UR44 ;  /* 0x0000002cff7a7e24 */ /* 0x000fe4000f8e00ff */
[----:B------:R-:W-:-:S12]  /*2750*/  IMAD.U32 R121, RZ, RZ, UR41 ;  /* 0x00000029ff797e24 */ /* 0x000fd8000f8e00ff */
.L_x_36:
[----:B------:R-:W-:-:S04]  /*2760*/  UIADD3 UR5, UR4, 0x1, URZ ;  /* 0x0000000104057890 */ /* 0x000fc8000fffe03f */
[----:B------:R-:W-:-:S04]  /*2770*/  UISETP.NE.AND UP0, UPT, UR5, 0x7, UPT ;  /* 0x000000070500788c */ /* 0x000fc8000bf05270 */
[----:B------:R-:W-:Y:S02]  /*2780*/  USEL UR6, URZ, 0x1, UP0 ;  /* 0x000000013f067887 */ /* 0x000fe40008000000 */
[----:B------:R-:W-:-:S04]  /*2790*/  USEL UR5, UR5, URZ, UP0 ;  /* 0x0000003f05057287 */ /* 0x000fc80008000000 */
[----:B------:R-:W-:Y:S02]  /*27a0*/  LOP3.LUT R120, R120, UR6, RZ, 0x3c, !PT ;  /* 0x0000000678787c12 */ /* 0x000fe4000f8e3cff */
[----:B------:R-:W-:Y:S01]  /*27b0*/  IMAD.U32 R20, RZ, RZ, UR5 ;  /* 0x00000005ff147e24 */ /* 0x000fe2000f8e00ff */
[----:B------:R-:W-:Y:S06]  /*27c0*/  @!P0 BRA `(.L_x_28) ;  /* 0x0000000000048947 */ /* 0x000fec0003800000 */
[----:B------:R-:W-:Y:S01]  /*27d0*/  BPT.TRAP 0x1 ;  /* 0x000000040000795c */ /* 0x000fe20000300000 */
.L_x_28:
[----:B------:R-:W1:Y:S01]  /*27e0*/  S2R R3, SR_CgaCtaId ;  /* 0x0000000000037919 */ /* 0x000e620000008800 */
[----:B------:R-:W-:Y:S01]  /*27f0*/  MOV R124, 0x400 ;  /* 0x00000400007c7802 */ /* 0x000fe20000000f00 */
[----:B------:R-:W-:Y:S01]  /*2800*/  IMAD.U32 R5, RZ, RZ, UR4 ;  /* 0x00000004ff057e24 */ /* 0x000fe2000f8e00ff */
[----:B------:R-:W-:Y:S01]  /*2810*/  LOP3.LUT P1, RZ, R113, 0x4, RZ, 0xc0, !PT ;  /* 0x0000000471ff7812 */ /* 0x000fe2000782c0ff */
[----:B------:R-:W-:Y:S01]  /*2820*/  ULEA UR6, UR4, UR7, 0xa ;  /* 0x0000000704067291 */ /* 0x000fe2000f8e503f */
[----:B------:R-:W-:Y:S01]  /*2830*/  SHF.L.U32 R6, R120, 0x1f, RZ ;  /* 0x0000001f78067819 */ /* 0x000fe200000006ff */
[----:B0-----:R-:W-:Y:S01]  /*2840*/  IMAD R0, R5, 0x1000, R112 ;  /* 0x0000100005007824 */ /* 0x001fe200078e0270 */
[----:B------:R-:W-:Y:S01]  /*2850*/  UMOV UR11, 0xc0000040 ;  /* 0xc0000040000b7882 */ /* 0x000fe20000000000 */
[----:B------:R-:W-:-:S03]  /*2860*/  UIADD3 UR4, UR6, 0x10, URZ ;  /* 0x0000001006047890 */ /* 0x000fc6000fffe03f */
[----:B------:R-:W-:Y:S01]  /*2870*/  UMOV UR10, UR6 ;  /* 0x00000006000a7c82 */ /* 0x000fe20008000000 */
[----:B-1----:R-:W-:-:S05]  /*2880*/  LEA R124, R3, R124, 0x18 ;  /* 0x0000007c037c7211 */ /* 0x002fca00078ec0ff */
[--C-:B------:R-:W-:Y:S02]  /*2890*/  IMAD R4, R0, 0x4, R124.reuse ;  /* 0x0000000400047824 */ /* 0x100fe400078e027c */
[----:B------:R-:W-:Y:S02]  /*28a0*/  IMAD R5, R20, 0x8, R124 ;  /* 0x0000000814057824 */ /* 0x000fe400078e027c */
[C---:B------:R-:W-:Y:S02]  /*28b0*/  VIADD R3, R4.reuse, 0x300 ;  /* 0x0000030004037836 */ /* 0x040fe40000000000 */
[----:B------:R-:W-:Y:S02]  /*28c0*/  VIADD R0, R4, 0x390 ;  /* 0x0000039004007836 */ /* 0x000fe40000000000 */
[----:B------:R-:W-:Y:S01]  /*28d0*/  @P1 VIADD R0, R3, 0x70 ;  /* 0x0000007003001836 */ /* 0x000fe20000000000 */
[----:B------:R0:W1:Y:S01]  /*28e0*/  SYNCS.PHASECHK.TRANS64.TRYWAIT P1, [R5+URZ], R6 ;  /* 0x00000006050075a7 */ /* 0x000062000802017f */
[----:B------:R-:W-:Y:S04]  /*28f0*/  LDS R116, [R4+0x300] ;  /* 0x0003000004747984 */ /* 0x000fe80000000800 */
[----:B------:R-:W-:Y:S04]  /*2900*/  LDS R117, [R4+0x700] ;  /* 0x0007000004757984 */ /* 0x000fe80000000800 */
[----:B------:R-:W-:Y:S04]  /*2910*/  LDS R118, [R0] ;  /* 0x0000000000767984 */ /* 0x000fe80000000800 */
[----:B------:R-:W2:Y:S01]  /*2920*/  LDS R119, [R0+0x400] ;  /* 0x0004000000777984 */ /* 0x000ea20000000800 */
[----:B------:R-:W-:Y:S01]  /*2930*/  @!PT LDS RZ, [RZ] ;  /* 0x00000000fffff984 */ /* 0x000fe20000000800 */
[----:B------:R-:W-:Y:S01]  /*2940*/  @!PT LDS RZ, [RZ] ;  /* 0x00000000fffff984 */ /* 0x000fe20000000800 */
[----:B------:R-:W-:Y:S01]  /*2950*/  @!PT LDS RZ, [RZ] ;  /* 0x00000000fffff984 */ /* 0x000fe20000000800 */
[----:B------:R-:W-:Y:S01]  /*2960*/  @!PT LDS RZ, [RZ] ;  /* 0x00000000fffff984 */ /* 0x000fe20000000800 */
[----:B------:R3:W-:Y:S06]  /*2970*/  MEMBAR.ALL.CTA ;  /* 0x0000000000007992 */ /* 0x0007ec0000008000 */
[----:B---3--:R-:W3:Y:S02]  /*2980*/  FENCE.VIEW.ASYNC.S ;  /* 0x00000000000073c6 */ /* 0x008ee40000000000 */
[----:B---3--:R-:W-:Y:S06]  /*2990*/  BAR.SYNC.DEFER_BLOCKING 0x2, 0x100 ;  /* 0x0084000000007b1d */ /* 0x008fec0000010000 */
[----:B------:R-:W-:-:S06]  /*29a0*/  WARPGROUP.ARRIVE ;  /* 0x00000000000079c5 */ /* 0x000fcc0000000000 */
[----:B------:R-:W-:Y:S01]  /*29b0*/  HGMMA.64x128x8.F32.TF32 R24, R92, gdesc[UR8], R24, gsb0 ;  /* 0x05e000085c187df0 */ /* 0x000fe20008002818 */
[----:B------:R-:W-:Y:S01]  /*29c0*/  UMOV UR10, UR4 ;  /* 0x00000004000a7c82 */ /* 0x000fe20008000000 */
[----:B------:R-:W-:Y:S01]  /*29d0*/  UMOV UR11, 0xc0000040 ;  /* 0xc0000040000b7882 */ /* 0x000fe20000000000 */
[----:B------:R-:W-:Y:S02]  /*29e0*/  WARPGROUP.DEPBAR.LE gsb0, 0x0 ;  /* 0x00008000000079c5 */ /* 0x000fe40000010000 */
[----:B--2---:R-:W-:-:S07]  /*29f0*/  WARPGROUP.ARRIVE ;  /* 0x00000000000079c5 */ /* 0x004fce0000000000 */
[----:B------:R-:W-:Y:S03]  /*2a00*/  HGMMA.64x128x8.F32.TF32 R24, R116, gdesc[UR8], R24, gsb0 ;  /* 0x05e0000874187df0 */ /* 0x000fe60008002818 */
[----:B------:R-:W-:Y:S02]  /*2a10*/  WARPGROUP.DEPBAR.LE gsb0, 0x0 ;  /* 0x00008000000079c5 */ /* 0x000fe40000010000 */
[----:B------:R0:W2:Y:S04]  /*2a20*/  LDS R88, [R4+0x400] ;  /* 0x0004000004587984 */ /* 0x0000a80000000800 */
[----:B------:R0:W3:Y:S04]  /*2a30*/  LDS R89, [R4+0x800] ;  /* 0x0008000004597984 */ /* 0x0000e80000000800 */
[----:B------:R0:W4:Y:S04]  /*2a40*/  LDS R90, [R0+0x100] ;  /* 0x00010000005a7984 */ /* 0x0001280000000800 */
[----:B------:R0:W0:Y:S01]  /*2a50*/  LDS R91, [R0+0x500] ;  /* 0x00050000005b7984 */ /* 0x0000220000000800 */
[----:B-1----:R-:W-:Y:S05]  /*2a60*/  @!P0 BRA `(.L_x_29) ;  /* 0x0000000000048947 */ /* 0x002fea0003800000 */
[----:B------:R-:W-:Y:S01]  /*2a70*/  BPT.TRAP 0x1 ;  /* 0x000000040000795c */ /* 0x000fe20000300000 */
.L_x_29:
[----:B------:R-:W2:Y:S01]  /*2a80*/  LDL R7, [R1+0x10] ;  /* 0x0000100001077983 */ /* 0x000ea20000100800 */
[----:B------:R-:W-:-:S04]  /*2a90*/  IMAD R3, R121, 0x8, R124 ;  /* 0x0000000879037824 */ /* 0x000fc800078e027c */
[----:B------:R-:W-:-:S05]  /*2aa0*/  VIADD R3, R3, 0x38 ;  /* 0x0000003803037836 */ /* 0x000fca0000000000 */
[----:B------:R-:W-:-:S04]  /*2ab0*/  PRMT R3, RZ, 0x654, R3 ;  /* 0x00000654ff037816 */ /* 0x000fc80000000003 */
[----:B------:R1:W-:Y:S01]  /*2ac0*/  SYNCS.ARRIVE.TRANS64.RED.A1T0 RZ, [R3+URZ], RZ ;  /* 0x000000ff03ff79a7 */ /* 0x0003e2000810043f */
[----:B--2---:R-:W-:-:S13]  /*2ad0*/  ISETP.GT.U32.AND P2, PT, R7, 0x1, PT ;  /* 0x000000010700780c */ /* 0x004fda0003f44070 */
[----:B-1----:R-:W-:Y:S05]  /*2ae0*/  @P2 BRA `(.L_x_30) ;  /* 0x0000000000042947 */ /* 0x002fea0003800000 */
[----:B------:R-:W-:Y:S01]  /*2af0*/  BPT.TRAP 0x1 ;  /* 0x000000040000795c */ /* 0x000fe20000300000 */
.L_x_30:
[----:B------:R-:W-:Y:S01]  /*2b00*/  UIADD3 UR4, UR6, 0x20, URZ ;  /* 0x0000002006047890 */ /* 0x000fe2000fffe03f */
[----:B0--34-:R-:W-:Y:S01]  /*2b10*/  WARPGROUP.ARRIVE ;  /* 0x00000000000079c5 */ /* 0x019fe20000000000 */
[----:B------:R-:W-:Y:S01]  /*2b20*/  UMOV UR11, 0xc0000040 ;  /* 0xc0000040000b7882 */ /* 0x000fe20000000000 */
[----:B------:R-:W-:-:S04]  /*2b30*/  VIADD R121, R121, 0x1 ;  /* 0x0000000179797836 */ /* 0x000fc80000000000 */
[----:B------:R-:W-:Y:S01]  /*2b40*/  UMOV UR10, UR4 ;  /* 0x00000004000a7c82 */ /* 0x000fe20008000000 */
[C---:B------:R-:W-:Y:S01]  /*2b50*/  ISETP.NE.AND P2, PT, R121.reuse, 0x7, PT ;  /* 0x000000077900780c */ /* 0x040fe20003f45270 */
[----:B------:R-:W-:Y:S03]  /*2b60*/  HGMMA.64x128x8.F32.TF32 R24, R88, gdesc[UR8], R24, gsb0 ;  /* 0x05e0000858187df0 */ /* 0x000fe60008002818 */
[----:B------:R-:W-:Y:S01]  /*2b70*/  SEL R121, R121, RZ, P2 ;  /* 0x000000ff79797207 */ /* 0x000fe20001000000 */
[----:B------:R-:W-:Y:S02]  /*2b80*/  WARPGROUP.DEPBAR.LE gsb0, 0x0 ;  /* 0x00008000000079c5 */ /* 0x000fe40000010000 */
[----:B------:R0:W1:Y:S04]  /*2b90*/  LDS R88, [R4+0x500] ;  /* 0x0005000004587984 */ /* 0x0000680000000800 */
[----:B------:R0:W2:Y:S04]  /*2ba0*/  LDS R89, [R4+0x900] ;  /* 0x0009000004597984 */ /* 0x0000a80000000800 */
[----:B------:R0:W3:Y:S04]  /*2bb0*/  LDS R90, [R0+0x200] ;  /* 0x00020000005a7984 */ /* 0x0000e80000000800 */
[----:B------:R0:W4:Y:S01]  /*2bc0*/  LDS R91, [R0+0x600] ;  /* 0x00060000005b7984 */ /* 0x0001220000000800 */
[----:B------:R-:W-:Y:S05]  /*2bd0*/  @!P0 BRA `(.L_x_31) ;  /* 0x0000000000048947 */ /* 0x000fea0003800000 */
[----:B------:R-:W-:Y:S01]  /*2be0*/  BPT.TRAP 0x1 ;  /* 0x000000040000795c */ /* 0x000fe20000300000 */
.L_x_31:
[----:B------:R-:W-:Y:S01]  /*2bf0*/  IMAD.SHL.U32 R116, R20, 0x1000, RZ ;  /* 0x0000100014747824 */ /* 0x000fe200078e00ff */
[----:B------:R-:W-:Y:S01]  /*2c00*/  BSSY B0, `(.L_x_32) ;  /* 0x0000006000007945 */ /* 0x000fe20003800000 */
[----:B0-----:R-:W-:Y:S02]  /*2c10*/  IMAD.MOV.U32 R0, RZ, RZ, 0x10 ;  /* 0x00000010ff007424 */ /* 0x001fe400078e00ff */
[----:B------:R-:W-:Y:S01]  /*2c20*/  IMAD.IADD R4, R105, 0x1, R116 ;  /* 0x0000000169047824 */ /* 0x000fe200078e0274 */
[----:B------:R-:W-:Y:S06]  /*2c30*/  @P1 BRA `(.L_x_33) ;  /* 0x0000000000081947 */ /* 0x000fec0003800000 */
[----:B------:R-:W0:Y:S02]  /*2c40*/  SYNCS.PHASECHK.TRANS64.TRYWAIT P1, [R5+URZ], R6 ;  /* 0x00000006050075a7 */ /* 0x000e24000802017f */
[----:B0-----:R-:W-:Y:S05]  /*2c50*/  @!P1 BRA `(.L_x_34) ;  /* 0x0000007c00dc9947 */ /* 0x001fea0003800000 */
.L_x_33:
[----:B------:R-:W-:Y:S05]  /*2c60*/  BSYNC B0 ;  /* 0x0000000000007941 */ /* 0x000fea0003800000 */
.L_x_32:
[----:B------:R-:W-:Y:S01]  /*2c70*/  LOP3.LUT P1, RZ, R2, 0x10, RZ, 0xc0, !PT ;  /* 0x0000001002ff7812 */ /* 0x000fe2000782c0ff */
[----:B------:R-:W-:Y:S01]  /*2c80*/  IMAD.MOV.U32 R3, RZ, RZ, 0x90 ;  /* 0x00000090ff037424 */ /* 0x000fe200078e00ff */
[----:B------:R-:W-:Y:S01]  /*2c90*/  UMOV UR4, 0xffffffff ;  /* 0xffffffff00047882 */ /* 0x000fe20000000000 */
[----:B------:R-:W-:Y:S01]  /*2ca0*/  VIADD R6, R124, 0x1c200 ;  /* 0x0001c2007c067836 */ /* 0x000fe20000000000 */
[----:B------:R-:W-:Y:S01]  /*2cb0*/  SEL R0, R0, 0xfffffff0, !P1 ;  /* 0xfffffff000007807 */ /* 0x000fe20004800000 */
[--C-:B------:R-:W-:Y:S01]  /*2cc0*/  IMAD.IADD R9, R21, 0x1, R4.reuse ;  /* 0x0000000115097824 */ /* 0x100fe200078e0204 */
[----:B------:R-:W-:Y:S01]  /*2cd0*/  LOP3.LUT P1, RZ, R113, 0x4, RZ, 0xc0, !PT ;  /* 0x0000000471ff7812 */ /* 0x000fe2000782c0ff */
[----:B------:R-:W-:Y:S02]  /*2ce0*/  IMAD.IADD R15, R114, 0x1, R4 ;  /* 0x00000001720f7824 */ /* 0x000fe400078e0204 */
[----:B------:R-:W-:Y:S01]  /*2cf0*/  IMAD.IADD R5, R112, 0x1, R116 ;  /* 0x0000000170057824 */ /* 0x000fe200078e0274 */
[----:B------:R-:W-:Y:S01]  /*2d00*/  SEL R18, R3, 0x70, !P1 ;  /* 0x0000007003127807 */ /* 0x000fe20004800000 */
[----:B------:R-:W-:-:S02]  /*2d10*/  IMAD R11, R9, 0x4, R6 ;  /* 0x00000004090b7824 */ /* 0x000fc400078e0206 */
[----:B------:R-:W-:Y:S02]  /*2d20*/  IMAD R13, R15, 0x4, R6 ;  /* 0x000000040f0d7824 */ /* 0x000fe400078e0206 */
[--C-:B------:R-:W-:Y:S02]  /*2d30*/  IMAD R7, R5, 0x4, R124.reuse ;  /* 0x0000000405077824 */ /* 0x100fe400078e027c */
[C---:B------:R-:W-:Y:S02]  /*2d40*/  IMAD.IADD R11, R0.reuse, 0x1, R11 ;  /* 0x00000001000b7824 */ /* 0x040fe400078e020b */
[----:B------:R-:W-:Y:S01]  /*2d50*/  IMAD.IADD R13, R0, 0x1, R13 ;  /* 0x00000001000d7824 */ /* 0x000fe200078e020d */
[----:B------:R0:W0:Y:S01]  /*2d60*/  LDS R92, [R7+0x200] ;  /* 0x00020000075c7984 */ /* 0x0000220000000800 */
[--C-:B------:R-:W-:Y:S02]  /*2d70*/  IMAD R10, R9, 0x4, R124.reuse ;  /* 0x00000004090a7824 */ /* 0x100fe400078e027c */
[----:B------:R-:W-:Y:S01]  /*2d80*/  IMAD R12, R15, 0x4, R124 ;  /* 0x000000040f0c7824 */ /* 0x000fe200078e027c */
[----:B------:R0:W0:Y:S01]  /*2d90*/  LDS R93, [R7+0x600] ;  /* 0x00060000075d7984 */ /* 0x0000220000000800 */
[----:B------:R-:W-:-:S02]  /*2da0*/  IMAD.IADD R8, R18, 0x1, R7 ;  /* 0x0000000112087824 */ /* 0x000fc400078e0207 */
[----:B------:R-:W-:Y:S01]  /*2db0*/  IMAD.IADD R9, R103, 0x1, R116 ;  /* 0x0000000167097824 */ /* 0x000fe200078e0274 */
[----:B------:R0:W0:Y:S04]  /*2dc0*/  LDS R0, [R10+0x1c200] ;  /* 0x01c200000a007984 */ /* 0x0000280000000800 */
[----:B------:R0:W0:Y:S04]  /*2dd0*/  LDS R4, [R12+0x1c200] ;  /* 0x01c200000c047984 */ /* 0x0000280000000800 */
[----:B------:R0:W0:Y:S04]  /*2de0*/  LDS R94, [R8+0x200] ;  /* 0x00020000085e7984 */ /* 0x0000280000000800 */
[----:B------:R0:W0:Y:S04]  /*2df0*/  LDS R95, [R8+0x600] ;  /* 0x00060000085f7984 */ /* 0x0000280000000800 */
[----:B------:R0:W0:Y:S04]  /*2e00*/  LDS R3, [R11] ;  /* 0x000000000b037984 */ /* 0x0000280000000800 */
[----:B------:R0:W0:Y:S01]  /*2e10*/  LDS R5, [R13] ;  /* 0x000000000d057984 */ /* 0x0000220000000800 */
[----:B------:R-:W-:Y:S05]  /*2e20*/  BRA.DIV UR4, `(.L_x_35) ;  /* 0x0000007e047c7947 */ /* 0x000fea000b800000 */
[--C-:B------:R-:W-:Y:S01]  /*2e30*/  IMAD.IADD R17, R21, 0x1, R9.reuse ;  /* 0x0000000115117824 */ /* 0x100fe200078e0209 */
[----:B------:R-:W-:Y:S01]  /*2e40*/  NOP ;  /* 0x0000000000007918 */ /* 0x000fe20000000000 */
[----:B------:R-:W-:Y:S02]  /*2e50*/  IMAD.IADD R9, R114, 0x1, R9 ;  /* 0x0000000172097824 */ /* 0x000fe400078e0209 */
[--C-:B0-----:R-:W-:Y:S02]  /*2e60*/  IMAD R7, R17, 0x4, R6.reuse ;  /* 0x0000000411077824 */ /* 0x101fe400078e0206 */
[----:B------:R-:W-:Y:S02]  /*2e70*/  IMAD R15, R9, 0x4, R6 ;  /* 0x00000004090f7824 */ /* 0x000fe400078e0206 */
[----:B------:R-:W-:Y:S02]  /*2e80*/  IMAD R17, R17, 0x4, R124 ;  /* 0x0000000411117824 */ /* 0x000fe400078e027c */
[----:B------:R-:W-:-:S02]  /*2e90*/  IMAD.IADD R14, R18, 0x1, R7 ;  /* 0x00000001120e7824 */ /* 0x000fc400078e0207 */
[----:B------:R-:W-:Y:S01]  /*2ea0*/  IMAD R19, R9, 0x4, R124 ;  /* 0x0000000409137824 */ /* 0x000fe200078e027c */
        /* <DEDUP_REMOVED lines=28> */
.L_x_214:
[----:B-1----:R1:W-:Y:S01]  /*3070*/  STS [R17+0x1f200], R6 ;  /* 0x01f2000611007388 */ /* 0x0023e20000000800 */
[----:B------:R-:W-:Y:S05]  /*3080*/  WARPSYNC.ALL ;  /* 0x0000000000007948 */ /* 0x000fea0003800000 */
[----:B--2---:R1:W-:Y:S04]  /*3090*/  STS [R14+0x3000], R7 ;  /* 0x003000070e007388 */ /* 0x0043e80000000800 */
[----:B---3--:R1:W-:Y:S04]  /*30a0*/  STS [R19+0x1f200], R8 ;  /* 0x01f2000813007388 */ /* 0x0083e80000000800 */
[----:B0-----:R1:W-:Y:S01]  /*30b0*/  STS [R18+0x3000], R9 ;  /* 0x0030000912007388 */ /* 0x0013e20000000800 */
[----:B------:R-:W-:Y:S01]  /*30c0*/  UIADD3 UR4, UR6, 0x30, URZ ;  /* 0x0000003006047890 */ /* 0x000fe2000fffe03f */
[----:B----4-:R-:W-:Y:S01]  /*30d0*/  WARPGROUP.ARRIVE ;  /* 0x00000000000079c5 */ /* 0x010fe20000000000 */
[----:B------:R-:W-:Y:S01]  /*30e0*/  UMOV UR11, 0xc0000040 ;  /* 0xc0000040000b7882 */ /* 0x000fe20000000000 */
[C---:B------:R-:W-:Y:S01]  /*30f0*/  ISETP.GT.AND P1, PT, R122.reuse, 0x2, PT ;  /* 0x000000027a00780c */ /* 0x040fe20003f24270 */
[----:B------:R-:W-:-:S03]  /*3100*/  VIADD R122, R122, 0xffffffff ;  /* 0xffffffff7a7a7836 */ /* 0x000fc60000000000 */
[----:B------:R-:W-:Y:S01]  /*3110*/  UMOV UR10, UR4 ;  /* 0x00000004000a7c82 */ /* 0x000fe20008000000 */
[----:B------:R-:W-:Y:S01]  /*3120*/  R2UR UR4, R20 ;  /* 0x00000000140472ca */ /* 0x000fe200000e0000 */
[----:B------:R-:W-:Y:S03]  /*3130*/  HGMMA.64x128x8.F32.TF32 R24, R88, gdesc[UR8], R24, gsb0 ;  /* 0x05e0000858187df0 */ /* 0x000fe60008002818 */
[----:B------:R-:W-:-:S04]  /*3140*/  WARPGROUP.DEPBAR.LE gsb0, 0x0 ;  /* 0x00008000000079c5 */ /* 0x000fc80000010000 */
[----:B-1----:R-:W-:Y:S07]  /*3150*/  @P1 BRA `(.L_x_36) ;  /* 0xfffffff400801947 */ /* 0x002fee000383ffff */
.L_x_27:
[----:B------:R-:W-:Y:S01]  /*3160*/  LOP3.LUT P1, RZ, R113, 0x4, RZ, 0xc0, !PT ;  /* 0x0000000471ff7812 */ /* 0x000fe2000782c0ff */
[----:B------:R-:W-:Y:S01]  /*3170*/  IMAD.IADD R116, R112, 0x1, R116 ;  /* 0x0000000170747824 */ /* 0x000fe200078e0274 */
[----:B------:R-:W-:Y:S01]  /*3180*/  LEA R20, R20, UR7, 0xa ;  /* 0x0000000714147c11 */ /* 0x000fe2000f8e50ff */
[----:B------:R-:W-:Y:S02]  /*3190*/  IMAD.MOV.U32 R21, RZ, RZ, -0x3fffffc0 ;  /* 0xc0000040ff157424 */ /* 0x000fe400078e00ff */
[----:B------:R-:W-:Y:S01]  /*31a0*/  IMAD R116, R116, 0x4, R124 ;  /* 0x0000000474747824 */ /* 0x000fe200078e027c */
[C---:B------:R-:W-:Y:S01]  /*31b0*/  R2UR UR6, R20.reuse ;  /* 0x00000000140672ca */ /* 0x040fe200000e0000 */
[----:B------:R-:W-:Y:S01]  /*31c0*/  VIADD R4, R20, 0x10 ;  /* 0x0000001014047836 */ /* 0x000fe20000000000 */
[----:B------:R-:W-:Y:S01]  /*31d0*/  R2UR UR7, R21 ;  /* 0x00000000150772ca */ /* 0x000fe200000e0000 */
[C---:B------:R-:W-:Y:S01]  /*31e0*/  VIADD R3, R116.reuse, 0x300 ;  /* 0x0000030074037836 */ /* 0x040fe20000000000 */
[----:B------:R-:W-:Y:S01]  /*31f0*/  LDS R88, [R116+0x300] ;  /* 0x0003000074587984 */ /* 0x000fe20000000800 */
[----:B0-----:R-:W-:-:S02]  /*3200*/  VIADD R0, R116, 0x390 ;  /* 0x0000039074007836 */ /* 0x001fc40000000000 */
[----:B------:R-:W-:Y:S01]  /*3210*/  @P1 VIADD R0, R3, 0x70 ;  /* 0x0000007003001836 */ /* 0x000fe20000000000 */
[----:B------:R-:W-:Y:S01]  /*3220*/  LDS R89, [R116+0x700] ;  /* 0x0007000074597984 */ /* 0x000fe20000000800 */
[----:B------:R-:W-:-:S03]  /*3230*/  IMAD.MOV.U32 R5, RZ, RZ, -0x3fffffc0 ;  /* 0xc0000040ff057424 */ /* 0x000fc600078e00ff */
[----:B------:R-:W-:Y:S04]  /*3240*/  LDS R90, [R0] ;  /* 0x00000000005a7984 */ /* 0x000fe80000000800 */
[----:B------:R-:W0:Y:S01]  /*3250*/  LDS R91, [R0+0x400] ;  /* 0x00040000005b7984 */ /* 0x000e220000000800 */
[----:B------:R-:W-:Y:S01]  /*3260*/  @!PT LDS RZ, [RZ] ;  /* 0x00000000fffff984 */ /* 0x000fe20000000800 */
[----:B------:R-:W-:Y:S01]  /*3270*/  @!PT LDS RZ, [RZ] ;  /* 0x00000000fffff984 */ /* 0x000fe20000000800 */
[----:B------:R-:W-:Y:S01]  /*3280*/  @!PT LDS RZ, [RZ] ;  /* 0x00000000fffff984 */ /* 0x000fe20000000800 */
[----:B------:R-:W-:Y:S01]  /*3290*/  @!PT LDS RZ, [RZ] ;  /* 0x00000000fffff984 */ /* 0x000fe20000000800 */
[----:B------:R1:W-:Y:S06]  /*32a0*/  MEMBAR.ALL.CTA ;  /* 0x0000000000007992 */ /* 0x0003ec0000008000 */
[----:B-1----:R-:W1:Y:S02]  /*32b0*/  FENCE.VIEW.ASYNC.S ;  /* 0x00000000000073c6 */ /* 0x002e640000000000 */
[----:B-1----:R-:W-:Y:S06]  /*32c0*/  BAR.SYNC.DEFER_BLOCKING 0x2, 0x100 ;  /* 0x0084000000007b1d */ /* 0x002fec0000010000 */
[----:B------:R-:W-:-:S06]  /*32d0*/  WARPGROUP.ARRIVE ;  /* 0x00000000000079c5 */ /* 0x000fcc0000000000 */
[----:B------:R-:W-:Y:S01]  /*32e0*/  HGMMA.64x128x8.F32.TF32 R24, R92, gdesc[UR4], R24, gsb0 ;  /* 0x05e000045c187df0 */ /* 0x000fe20008002818 */
[----:B------:R-:W-:Y:S02]  /*32f0*/  R2UR UR6, R4 ;  /* 0x00000000040672ca */ /* 0x000fe400000e0000 */
[----:B------:R-:W-:Y:S01]  /*3300*/  R2UR UR7, R5 ;  /* 0x00000000050772ca */ /* 0x000fe200000e0000 */
[----:B------:R-:W-:Y:S02]  /*3310*/  WARPGROUP.DEPBAR.LE gsb0, 0x0 ;  /* 0x00008000000079c5 */ /* 0x000fe40000010000 */
[----:B0-----:R-:W-:-:S10]  /*3320*/  WARPGROUP.ARRIVE ;  /* 0x00000000000079c5 */ /* 0x001fd40000000000 */
[----:B------:R-:W-:Y:S03]  /*3330*/  HGMMA.64x128x8.F32.TF32 R24, R88, gdesc[UR4], R24, gsb0 ;  /* 0x05e0000458187df0 */ /* 0x000fe60008002818 */
[----:B------:R-:W-:Y:S02]  /*3340*/  WARPGROUP.DEPBAR.LE gsb0, 0x0 ;  /* 0x00008000000079c5 */ /* 0x000fe40000010000 */
[----:B------:R0:W1:Y:S04]  /*3350*/  LDS R88, [R116+0x400] ;  /* 0x0004000074587984 */ /* 0x0000680000000800 */
[----:B------:R0:W2:Y:S04]  /*3360*/  LDS R89, [R116+0x800] ;  /* 0x0008000074597984 */ /* 0x0000a80000000800 */
[----:B------:R0:W3:Y:S04]  /*3370*/  LDS R90, [R0+0x100] ;  /* 0x00010000005a7984 */ /* 0x0000e80000000800 */
[----:B------:R0:W4:Y:S01]  /*3380*/  LDS R91, [R0+0x500] ;  /* 0x00050000005b7984 */ /* 0x0001220000000800 */
[----:B------:R-:W-:Y:S05]  /*3390*/  @!P0 BRA `(.L_x_37) ;  /* 0x0000000000048947 */ /* 0x000fea0003800000 */
[----:B------:R-:W-:Y:S01]  /*33a0*/  BPT.TRAP 0x1 ;  /* 0x000000040000795c */ /* 0x000fe20000300000 */
.L_x_37:
[----:B------:R-:W2:Y:S01]  /*33b0*/  LDL R3, [R1+0x10] ;  /* 0x0000100001037983 */ /* 0x000ea20000100800 */
[----:B------:R-:W-:-:S04]  /*33c0*/  IMAD R121, R121, 0x8, R124 ;  /* 0x0000000879797824 */ /* 0x000fc800078e027c */
[----:B------:R-:W-:-:S05]  /*33d0*/  VIADD R121, R121, 0x38 ;  /* 0x0000003879797836 */ /* 0x000fca0000000000 */
[----:B------:R-:W-:-:S04]  /*33e0*/  PRMT R121, RZ, 0x654, R121 ;  /* 0x00000654ff797816 */ /* 0x000fc80000000079 */
[----:B------:R0:W-:Y:S01]  /*33f0*/  SYNCS.ARRIVE.TRANS64.RED.A1T0 RZ, [R121+URZ], RZ ;  /* 0x000000ff79ff79a7 */ /* 0x0001e2000810043f */
[----:B--2---:R-:W-:-:S13]  /*3400*/  ISETP.GT.U32.AND P1, PT, R3, 0x1, PT ;  /* 0x000000010300780c */ /* 0x004fda0003f24070 */
[----:B0-----:R-:W-:Y:S05]  /*3410*/  @P1 BRA `(.L_x_38) ;  /* 0x0000000000041947 */ /* 0x001fea0003800000 */
[----:B------:R-:W-:Y:S01]  /*3420*/  BPT.TRAP 0x1 ;  /* 0x000000040000795c */ /* 0x000fe20000300000 */
.L_x_38:
[C---:B------:R-:W-:Y:S01]  /*3430*/  VIADD R4, R20.reuse, 0x20 ;  /* 0x0000002014047836 */ /* 0x040fe20000000000 */
[----:B-1-34-:R-:W-:Y:S01]  /*3440*/  WARPGROUP.ARRIVE ;  /* 0x00000000000079c5 */ /* 0x01afe20000000000 */
[----:B------:R-:W-:Y:S02]  /*3450*/  IMAD.MOV.U32 R5, RZ, RZ, -0x3fffffc0 ;  /* 0xc0000040ff057424 */ /* 0x000fe400078e00ff */
[----:B------:R-:W-:Y:S01]  /*3460*/  VIADD R20, R20, 0x30 ;  /* 0x0000003014147836 */ /* 0x000fe20000000000 */
[----:B------:R-:W-:Y:S01]  /*3470*/  R2UR UR6, R4 ;  /* 0x00000000040672ca */ /* 0x000fe200000e0000 */
[----:B------:R-:W-:Y:S01]  /*3480*/  IMAD.MOV.U32 R21, RZ, RZ, -0x3fffffc0 ;  /* 0xc0000040ff157424 */ /* 0x000fe200078e00ff */
[----:B------:R-:W-:-:S13]  /*3490*/  R2UR UR7, R5 ;  /* 0x00000000050772ca */ /* 0x000fda00000e0000 */
[----:B------:R-:W-:Y:S01]  /*34a0*/  HGMMA.64x128x8.F32.TF32 R24, R88, gdesc[UR4], R24, gsb0 ;  /* 0x05e0000458187df0 */ /* 0x000fe20008002818 */
[----:B------:R-:W-:Y:S02]  /*34b0*/  R2UR UR6, R20 ;  /* 0x00000000140672ca */ /* 0x000fe400000e0000 */
[----:B------:R-:W-:Y:S01]  /*34c0*/  R2UR UR7, R21 ;  /* 0x00000000150772ca */ /* 0x000fe200000e0000 */
        /* <DEDUP_REMOVED lines=8> */
.L_x_23:
[----:B------:R-:W-:Y:S05]  /*3550*/  @!P0 BRA `(.L_x_39) ;  /* 0x0000000000048947 */ /* 0x000fea0003800000 */
[----:B------:R-:W-:Y:S01]  /*3560*/  BPT.TRAP 0x1 ;  /* 0x000000040000795c */ /* 0x000fe20000300000 */
.L_x_39:
[----:B------:R-:W2:Y:S01]  /*3570*/  LDL R0, [R1+0x10] ;  /* 0x0000100001007983 */ /* 0x000ea20000100800 */
[----:B------:R-:W0:Y:S01]  /*3580*/  S2UR UR7, SR_CgaCtaId ;  /* 0x00000000000779c3 */ /* 0x000e220000008800 */
[----:B------:R-:W-:-:S04]  /*3590*/  UIADD3 UR6, UR44, UR41, URZ ;  /* 0x000000292c067290 */ /* 0x000fc8000fffe03f */
[----:B------:R-:W-:-:S04]  /*35a0*/  UIMAD.WIDE.U32 UR4, UR6, 0x24924925, URZ ;  /* 0x24924925060478a5 */ /* 0x000fc8000f8e003f */
[----:B------:R-:W-:-:S04]  /*35b0*/  UIADD3 UR4, UR6, -UR5, URZ ;  /* 0x8000000506047290 */ /* 0x000fc8000fffe03f */
[----:B------:R-:W-:-:S03]  /*35c0*/  ULEA.HI UR4, UR4, UR5, URZ, 0x1f ;  /* 0x0000000504047291 */ /* 0x000fc6000f8ff83f */
[----:B------:R-:W-:Y:S01]  /*35d0*/  UMOV UR5, 0x400 ;  /* 0x0000040000057882 */ /* 0x000fe20000000000 */
[----:B------:R-:W-:-:S04]  /*35e0*/  USHF.R.U32.HI UR4, URZ, 0x2, UR4 ;  /* 0x000000023f047899 */ /* 0x000fc80008011604 */
[----:B------:R-:W-:Y:S02]  /*35f0*/  UIMAD UR4, UR4, -0x7, UR6 ;  /* 0xfffffff9040478a4 */ /* 0x000fe4000f8e0206 */
[----:B0-----:R-:W-:-:S04]  /*3600*/  ULEA UR5, UR7, UR5, 0x18 ;  /* 0x0000000507057291 */ /* 0x001fc8000f8ec03f */
[----:B------:R-:W-:-:S04]  /*3610*/  ULEA UR4, UR4, UR5, 0x3 ;  /* 0x0000000504047291 */ /* 0x000fc8000f8e183f */
[----:B------:R-:W-:-:S04]  /*3620*/  UIADD3 UR4, UR4, 0x38, URZ ;  /* 0x0000003804047890 */ /* 0x000fc8000fffe03f */
[----:B------:R-:W-:-:S09]  /*3630*/  UPRMT UR4, URZ, 0x654, UR4 ;  /* 0x000006543f047896 */ /* 0x000fd20008000004 */
[----:B------:R-:W-:Y:S01]  /*3640*/  SYNCS.ARRIVE.TRANS64.RED.A1T0 RZ, [UR4], RZ ;  /* 0x000000ffffff79a7 */ /* 0x000fe20008100404 */
[----:B--2---:R-:W-:-:S13]  /*3650*/  ISETP.GT.U32.AND P0, PT, R0, 0x1, PT ;  /* 0x000000010000780c */ /* 0x004fda0003f04070 */
[----:B------:R-:W-:Y:S05]  /*3660*/  @P0 BRA `(.L_x_40) ;  /* 0x0000000000040947 */ /* 0x000fea0003800000 */
[----:B------:R-:W-:Y:S01]  /*3670*/  BPT.TRAP 0x1 ;  /* 0x000000040000795c */ /* 0x000fe20000300000 */
.L_x_40:
[----:B------:R-:W-:Y:S01]  /*3680*/  UISETP.GE.U32.AND UP1, UPT, UR43, 0x7, UPT ;  /* 0x000000072b00788c */ /* 0x000fe2000bf26070 */
[----:B------:R-:W-:Y:S01]  /*3690*/  SHF.R.S32.HI R11, RZ, 0x1f, R97 ;  /* 0x0000001fff0b7819 */ /* 0x000fe20000011461 */
[----:B------:R-:W-:Y:S01]  /*36a0*/  ULDC.64 UR6, c[0x0][0x5d0] ;  /* 0x0001740000067ab9 */ /* 0x000fe20000000a00 */
[----:B------:R-:W-:Y:S01]  /*36b0*/  IMAD.SHL.U32 R98, R98, 0x80, RZ ;  /* 0x0000008062627824 */ /* 0x000fe200078e00ff */
[----:B------:R-:W-:Y:S01]  /*36c0*/  UIADD3 UR41, UR43, UR41, URZ ;  /* 0x000000292b297290 */ /* 0x000fe2000fffe03f */
[----:B------:R-:W-:Y:S01]  /*36d0*/  IMAD.WIDE R18, R99, 0x80, R22 ;  /* 0x0000008063127825 */ /* 0x000fe200078e0216 */
[----:B------:R-:W-:Y:S01]  /*36e0*/  ULDC UR10, c[0x0][0x288] ;  /* 0x0000a200000a7ab9 */ /* 0x000fe20000000800 */
[----:B------:R-:W-:Y:S01]  /*36f0*/  ULDC UR11, c[0x0][0x284] ;  /* 0x0000a100000b7ab9 */ /* 0x000fe20000000800 */
[C---:B------:R-:W-:Y:S01]  /*3700*/  LOP3.LUT R6, R98.reuse, 0x6, R101, 0xf8, !PT ;  /* 0x0000000662067812 */ /* 0x040fe200078ef865 */
[----:B------:R-:W-:Y:S01]  /*3710*/  IMAD R0, R11, UR6, RZ ;  /* 0x000000060b007c24 */ /* 0x000fe2000f8e02ff */
[----:B------:R-:W-:Y:S01]  /*3720*/  UISETP.GT.U32.AND UP0, UPT, UR41, 0x6, UPT ;  /* 0x000000062900788c */ /* 0x000fe2000bf04070 */
[----:B------:R-:W-:Y:S01]  /*3730*/  ISETP.GE.AND P0, PT, R98, UR10, PT ;  /* 0x0000000a62007c0c */ /* 0x000fe2000bf06270 */
[----:B------:R-:W-:Y:S01]  /*3740*/  @UP1 UIMAD.WIDE.U32 UR4, UR41, 0x24924925, URZ ;  /* 0x24924925290418a5 */ /* 0x000fe2000f8e003f */
[----:B------:R-:W-:Y:S01]  /*3750*/  IMAD R3, R97, UR7, R0 ;  /* 0x0000000761037c24 */ /* 0x000fe2000f8e0200 */
[--C-:B------:R-:W-:Y:S01]  /*3760*/  SHF.R.S32.HI R7, RZ, 0x1f, R6.reuse ;  /* 0x0000001fff077819 */ /* 0x100fe20000011406 */
[----:B------:R-:W-:Y:S01]  /*3770*/  IMAD.SHL.U32 R0, R99, 0x80, RZ ;  /* 0x0000008063007824 */ /* 0x000fe200078e00ff */
[----:B------:R-:W-:Y:S01]  /*3780*/  UISETP.LT.U32.AND UP0, UPT, UR43, 0x7, UP0 ;  /* 0x000000072b00788c */ /* 0x000fe20008701070 */
[----:B------:R-:W-:Y:S01]  /*3790*/  IMAD.MOV.U32 R99, RZ, RZ, -0x1 ;  /* 0xffffffffff637424 */ /* 0x000fe200078e00ff */
[----:B------:R-:W-:Y:S01]  /*37a0*/  @UP1 UIADD3 UR4, UR41, -UR5, URZ ;  /* 0x8000000529041290 */ /* 0x000fe2000fffe03f */
[----:B------:R-:W-:Y:S01]  /*37b0*/  IMAD.WIDE.U32 R4, R97, UR6, R6 ;  /* 0x0000000661047c25 */ /* 0x000fe2000f8e0006 */
[----:B------:R-:W-:Y:S01]  /*37c0*/  ISETP.GE.OR P0, PT, R0, UR11, P0 ;  /* 0x0000000b00007c0c */ /* 0x000fe20008706670 */
[----:B------:R-:W-:-:S02]  /*37d0*/  USEL UR6, URZ, 0x1, !UP0 ;  /* 0x000000013f067887 */ /* 0x000fc4000c000000 */
[----:B------:R-:W-:Y:S01]  /*37e0*/  @UP1 ULEA.HI UR4, UR4, UR5, URZ, 0x1f ;  /* 0x0000000504041291 */ /* 0x000fe2000f8ff83f */
[----:B------:R-:W-:Y:S01]  /*37f0*/  IMAD.IADD R5, R5, 0x1, R3 ;  /* 0x0000000105057824 */ /* 0x000fe200078e0203 */
[----:B------:R-:W-:Y:S01]  /*3800*/  ULDC.64 UR8, c[0x0][0x5c8] ;  /* 0x0001720000087ab9 */ /* 0x000fe20000000a00 */
[----:B------:R-:W-:Y:S01]  /*3810*/  ULOP3.LUT UR40, UR40, UR6, URZ, 0x3c, !UPT ;  /* 0x0000000628287292 */ /* 0x000fe2000f8e3c3f */
[----:B------:R-:W-:Y:S01]  /*3820*/  IMAD R3, R19, UR8, RZ ;  /* 0x0000000813037c24 */ /* 0x000fe2000f8e02ff */
[----:B------:R-:W-:Y:S01]  /*3830*/  @UP1 USHF.R.U32.HI UR4, URZ, 0x2, UR4 ;  /* 0x000000023f041899 */ /* 0x000fe20008011604 */
[----:B------:R-:W-:-:S03]  /*3840*/  IMAD.WIDE.U32 R14, R18, UR8, R4 ;  /* 0x00000008120e7c25 */ /* 0x000fc6000f8e0004 */
[----:B------:R-:W-:Y:S01]  /*3850*/  @UP1 ULOP3.LUT UR40, UR40, 0x1, UR4, 0x78, !UPT ;  /* 0x0000000128281892 */ /* 0x000fe2000f8e7804 */
[----:B------:R-:W-:Y:S01]  /*3860*/  IMAD R9, R18, UR9, R3 ;  /* 0x0000000912097c24 */ /* 0x000fe2000f8e0203 */
[----:B------:R-:W-:Y:S10]  /*3870*/  @P0 BRA `(.L_x_41) ;  /* 0x0000003c00cc0947 */ /* 0x000ff40003800000 */
[----:B-----5:R-:W-:Y:S01]  /*3880*/  FSETP.NEU.AND P0, PT, R102, RZ, PT ;  /* 0x000000ff6600720b */ /* 0x020fe20003f0d000 */
[----:B------:R-:W-:Y:S01]  /*3890*/  IMAD.IADD R3, R104, 0x1, -R98 ;  /* 0x0000000168037824 */ /* 0x000fe200078e0a62 */
[----:B------:R-:W-:Y:S01]  /*38a0*/  BSSY B0, `(.L_x_41) ;  /* 0x00003f0000007945 */ /* 0x000fe20003800000 */
[----:B------:R-:W-:Y:S02]  /*38b0*/  IMAD.IADD R0, R111, 0x1, -R0 ;  /* 0x000000016f007824 */ /* 0x000fe400078e0a00 */
[----:B------:R-:W-:Y:S01]  /*38c0*/  IMAD.IADD R95, R15, 0x1, R9 ;  /* 0x000000010f5f7824 */ /* 0x000fe200078e0209 */
[----:B------:R-:W-:-:S04]  /*38d0*/  ISETP.GT.AND P1, PT, R3, RZ, PT ;  /* 0x000000ff0300720c */ /* 0x000fc80003f24270 */
[----:B------:R-:W-:-:S03]  /*38e0*/  ISETP.GT.AND P3, PT, R0, RZ, P1 ;  /* 0x000000ff0000720c */ /* 0x000fc60000f64270 */
[----:B------:R-:W-:Y:S10]  /*38f0*/  @!P0 BRA `(.L_x_42) ;  /* 0x0000002c00108947 */ /* 0x000ff40003800000 */
[----:B------:R-:W0:Y:S01]  /*3900*/  LDC.64 R88, c[0x0][0x5b8] ;  /* 0x00016e00ff587b82 */ /* 0x000e220000000a00 */
[----:B------:R-:W-:-:S07]  /*3910*/  ULDC.64 UR4, c[0x0][0x5c0] ;  /* 0x0001700000047ab9 */ /* 0x000fce0000000a00 */
[----:B------:R-:W1:Y:S08]  /*3920*/  LDC.64 R90, c[0x0][0x5b0] ;  /* 0x00016c00ff5a7b82 */ /* 0x000e700000000a00 */
[----:B------:R-:W2:Y:S01]  /*3930*/  LDC.64 R92, c[0x0][0x5a8] ;  /* 0x00016a00ff5c7b82 */ /* 0x000ea20000000a00 */
[-C--:B0-----:R-:W-:Y:S02]  /*3940*/  IMAD R4, R11, R88.reuse, RZ ;  /* 0x000000580b047224 */ /* 0x081fe400078e02ff */
[----:B------:R-:W-:-:S04]  /*3950*/  IMAD.WIDE.U32 R20, R97, R88, R6 ;  /* 0x0000005861147225 */ /* 0x000fc800078e0006 */
[----:B------:R-:W-:Y:S02]  /*3960*/  IMAD R89, R97, R89, R4 ;  /* 0x0000005961597224 */ /* 0x000fe400078e0204 */
[-C--:B-1----:R-:W-:Y:S02]  /*3970*/  IMAD R4, R19, R90.reuse, RZ ;  /* 0x0000005a13047224 */ /* 0x082fe400078e02ff */
[----:B------:R-:W-:Y:S02]  /*3980*/  IMAD.IADD R11, R21, 0x1, R89 ;  /* 0x00000001150b7824 */ /* 0x000fe400078e0259 */
[----:B------:R-:W-:Y:S02]  /*3990*/  IMAD.MOV.U32 R10, RZ, RZ, R20 ;  /* 0x000000ffff0a7224 */ /* 0x000fe400078e0014 */
[C---:B------:R-:W-:Y:S02]  /*39a0*/  IMAD R19, R18.reuse, R91, R4 ;  /* 0x0000005b12137224 */ /* 0x040fe400078e0204 */
[----:B------:R-:W-:-:S04]  /*39b0*/  IMAD.WIDE.U32 R4, R18, R90, R10 ;  /* 0x0000005a12047225 */ /* 0x000fc800078e000a */
[----:B------:R-:W-:Y:S01]  /*39c0*/  IMAD.IADD R5, R5, 0x1, R19 ;  /* 0x0000000105057824 */ /* 0x000fe200078e0213 */
[----:B--2---:R-:W-:-:S04]  /*39d0*/  LEA R12, P0, R4, R92, 0x2 ;  /* 0x0000005c040c7211 */ /* 0x004fc800078010ff */
[----:B------:R-:W-:-:S05]  /*39e0*/  LEA.HI.X R13, R4, R93, R5, 0x2, P0 ;  /* 0x0000005d040d7211 */ /* 0x000fca00000f1405 */
[----:B------:R0:W2:Y:S01]  /*39f0*/  @P3 LDG.E.LTC128B R17, desc[UR36][R12.64] ;  /* 0x000000240c113981 */ /* 0x0000a2000c1e1920 */
[----:B------:R-:W-:Y:S01]  /*3a00*/  LEA R8, P0, R14, UR4, 0x2 ;  /* 0x000000040e087c11 */ /* 0x000fe2000f8010ff */
[----:B------:R-:W-:Y:S01]  /*3a10*/  IMAD.WIDE.U32 R4, R18, R90, R6 ;  /* 0x0000005a12047225 */ /* 0x000fe200078e0006 */
[----:B------:R-:W-:Y:S01]  /*3a20*/  SHF.L.U64.HI R15, R90, 0x3, R91 ;  /* 0x000000035a0f7819 */ /* 0x000fe2000001025b */
[----:B------:R-:W-:Y:S02]  /*3a30*/  BSSY B1, `(.L_x_43) ;  /* 0x0000012000017945 */ /* 0x000fe40003800000 */
[----:B------:R-:W-:Y:S02]  /*3a40*/  IMAD.IADD R5, R19, 0x1, R5 ;  /* 0x0000000113057824 */ /* 0x000fe400078e0205 */
[----:B0-----:R-:W-:-:S04]  /*3a50*/  IMAD.WIDE.U32 R12, R97, R88, R4 ;  /* 0x00000058610c7225 */ /* 0x001fc800078e0004 */
[----:B------:R-:W-:Y:S01]  /*3a60*/  IMAD.IADD R5, R89, 0x1, R13 ;  /* 0x0000000159057824 */ /* 0x000fe200078e020d */
[----:B--2---:R-:W-:-:S05]  /*3a70*/  LOP3.LUT R9, R17, 0xffffe000, RZ, 0xc0, !PT ;  /* 0xffffe00011097812 */ /* 0x004fca00078ec0ff */
[----:B------:R-:W-:-:S04]  /*3a80*/  FMUL R9, R9, R102 ;  /* 0x0000006609097220 */ /* 0x000fc80000400000 */
[----:B------:R-:W-:Y:S01]  /*3a90*/  FFMA R117, R24, R100, R9 ;  /* 0x0000006418757223 */ /* 0x000fe20000000009 */
[----:B------:R-:W-:Y:S01]  /*3aa0*/  LEA.HI.X R9, R14, UR5, R95, 0x2, P0 ;  /* 0x000000050e097c11 */ /* 0x000fe200080f145f */
[----:B------:R-:W-:Y:S01]  /*3ab0*/  IMAD.SHL.U32 R14, R90, 0x8, RZ ;  /* 0x000000085a0e7824 */ /* 0x000fe200078e00ff */
[----:B------:R-:W-:Y:S02]  /*3ac0*/  ISETP.GT.AND P0, PT, R3, 0x1, PT ;  /* 0x000000010300780c */ /* 0x000fe40003f04270 */
[----:B------:R-:W-:Y:S01]  /*3ad0*/  F2FP.TF32.F32.PACK_B R117, R117 ;  /* 0x00000075ff75723e */ /* 0x000fe200024050ff */
[----:B------:R-:W-:Y:S01]  /*3ae0*/  IMAD.WIDE.U32 R14, R18, R90, R14 ;  /* 0x0000005a120e7225 */ /* 0x000fe200078e000e */
[----:B------:R-:W-:-:S03]  /*3af0*/  ISETP.GT.AND P2, PT, R0, RZ, P0 ;  /* 0x000000ff0000720c */ /* 0x000fc60000744270 */
[----:B------:R0:W-:Y:S01]  /*3b00*/  @P3 STG.E desc[UR36][R8.64], R117 ;  /* 0x0000007508003986 */ /* 0x0001e2000c101924 */
[----:B------:R-:W-:-:S04]  /*3b10*/  LEA R4, P3, R12, R92, 0x2 ;  /* 0x0000005c0c047211 */ /* 0x000fc800078610ff */
[----:B------:R-:W-:-:S05]  /*3b20*/  LEA.HI.X R5, R12, R93, R5, 0x2, P3 ;  /* 0x0000005d0c057211 */ /* 0x000fca00018f1405 */
[----:B------:R-:W-:Y:S05]  /*3b30*/  @!P2 BRA `(.L_x_44) ;  /* 0x000000000004a947 */ /* 0x000fea0003800000 */
[----:B------:R1:W5:Y:S02]  /*3b40*/  LDG.E.LTC128B R17, desc[UR36][R4.64+0x4] ;  /* 0x0000042404117981 */ /* 0x000364000c1e1920 */
.L_x_44:
[----:B------:R-:W-:Y:S05]  /*3b50*/  BSYNC B1 ;  /* 0x0000000000017941 */ /* 0x000fea0003800000 */
.L_x_43:
[----:B-----5:R-:W-:Y:S01]  /*3b60*/  LOP3.LUT R13, R17, 0xffffe000, RZ, 0xc0, !PT ;  /* 0xffffe000110d7812 */ /* 0x020fe200078ec0ff */
[----:B------:R-:W-:Y:S01]  /*3b70*/  IMAD.IADD R19, R19, 0x1, R15 ;  /* 0x0000000113137824 */ /* 0x000fe200078e020f */
[----:B------:R-:W-:Y:S02]  /*3b80*/  IADD3 R20, P3, R20, R14, RZ ;  /* 0x0000000e14147210 */ /* 0x000fe40007f7e0ff */
[----:B------:R-:W-:Y:S01]  /*3b90*/  ISETP.GT.AND P1, PT, R0, 0x8, P1 ;  /* 0x000000080000780c */ /* 0x000fe20000f24270 */
[----:B------:R-:W-:Y:S02]  /*3ba0*/  FMUL R10, R13, R102 ;  /* 0x000000660d0a7220 */ /* 0x000fe40000400000 */
[----:B------:R-:W-:Y:S01]  /*3bb0*/  IMAD.X R11, R19, 0x1, R11, P3 ;  /* 0x00000001130b7824 */ /* 0x000fe200018e060b */
[----:B------:R-:W-:Y:S01]  /*3bc0*/  LEA R12, P3, R20, R92, 0x2 ;  /* 0x0000005c140c7211 */ /* 0x000fe200078610ff */
[----:B------:R-:W-:-:S03]  /*3bd0*/  FFMA R25, R25, R100, R10 ;  /* 0x0000006419197223 */ /* 0x000fc6000000000a */
[----:B------:R-:W-:Y:S02]  /*3be0*/  LEA.HI.X R13, R20, R93, R11, 0x2, P3 ;  /* 0x0000005d140d7211 */ /* 0x000fe400018f140b */
[----:B------:R-:W-:-:S05]  /*3bf0*/  F2FP.TF32.F32.PACK_B R25, R25 ;  /* 0x00000019ff19723e */ /* 0x000fca00024050ff */
[----:B------:R2:W-:Y:S04]  /*3c00*/  @P2 STG.E desc[UR36][R8.64+0x4], R25 ;  /* 0x0000041908002986 */ /* 0x0005e8000c101924 */
[----:B------:R-:W3:Y:S01]  /*3c10*/  @P1 LDG.E.LTC128B R17, desc[UR36][R12.64] ;  /* 0x000000240c111981 */ /* 0x000ee2000c1e1920 */
[----:B------:R-:W-:Y:S01]  /*3c20*/  IADD3 R14, P2, R6, R14, RZ ;  /* 0x0000000e060e7210 */ /* 0x000fe20007f5e0ff */
[----:B------:R-:W-:Y:S01]  /*3c30*/  BSSY B1, `(.L_x_45) ;  /* 0x0000011000017945 */ /* 0x000fe20003800000 */
[----:B------:R-:W-:Y:S02]  /*3c40*/  SHF.L.U64.HI R11, R108, 0x2, R107 ;  /* 0x000000026c0b7819 */ /* 0x000fe4000001026b */
[----:B------:R-:W-:Y:S01]  /*3c50*/  ISETP.GT.AND P0, PT, R0, 0x8, P0 ;  /* 0x000000080000780c */ /* 0x000fe20000704270 */
[----:B------:R-:W-:Y:S01]  /*3c60*/  IMAD.X R15, R7, 0x1, R19, P2 ;  /* 0x00000001070f7824 */ /* 0x000fe200010e0613 */
[----:B------:R-:W-:Y:S01]  /*3c70*/  LEA R10, P2, R108, R8, 0x2 ;  /* 0x000000086c0a7211 */ /* 0x000fe200078410ff */
[----:B------:R-:W-:-:S04]  /*3c80*/  IMAD.WIDE.U32 R14, R97, R88, R14 ;  /* 0x00000058610e7225 */ /* 0x000fc800078e000e */
[----:B------:R-:W-:Y:S01]  /*3c90*/  IMAD.X R11, R11, 0x1, R9, P2 ;  /* 0x000000010b0b7824 */ /* 0x000fe200010e0609 */
[----:B------:R-:W-:Y:S02]  /*3ca0*/  LEA R6, P3, R14, R92, 0x2 ;  /* 0x0000005c0e067211 */ /* 0x000fe400078610ff */
[----:B---3--:R-:W-:-:S05]  /*3cb0*/  LOP3.LUT R7, R17, 0xffffe000, RZ, 0xc0, !PT ;  /* 0xffffe00011077812 */ /* 0x008fca00078ec0ff */
[----:B------:R-:W-:-:S04]  /*3cc0*/  FMUL R7, R7, R102 ;  /* 0x0000006607077220 */ /* 0x000fc80000400000 */
[----:B------:R-:W-:Y:S01]  /*3cd0*/  FFMA R19, R26, R100, R7 ;  /* 0x000000641a137223 */ /* 0x000fe20000000007 */
[----:B------:R-:W-:-:S04]  /*3ce0*/  IMAD.IADD R7, R89, 0x1, R15 ;  /* 0x0000000159077824 */ /* 0x000fc800078e020f */
[----:B------:R-:W-:Y:S02]  /*3cf0*/  F2FP.TF32.F32.PACK_B R19, R19 ;  /* 0x00000013ff13723e */ /* 0x000fe400024050ff */
[----:B------:R-:W-:-:S03]  /*3d00*/  LEA.HI.X R7, R14, R93, R7, 0x2, P3 ;  /* 0x0000005d0e077211 */ /* 0x000fc600018f1407 */
[----:B------:R2:W-:Y:S01]  /*3d10*/  @P1 STG.E desc[UR36][R10.64], R19 ;  /* 0x000000130a001986 */ /* 0x0005e2000c101924 */
[----:B------:R-:W-:Y:S05]  /*3d20*/  @!P0 BRA `(.L_x_46) ;  /* 0x0000000000048947 */ /* 0x000fea0003800000 */
[----:B------:R3:W5:Y:S02]  /*3d30*/  LDG.E.LTC128B R17, desc[UR36][R6.64+0x4] ;  /* 0x0000042406117981 */ /* 0x000764000c1e1920 */
.L_x_46:
[----:B------:R-:W-:Y:S05]  /*3d40*/  BSYNC B1 ;  /* 0x0000000000017941 */ /* 0x000fea0003800000 */
.L_x_45:
[----:B-----5:R-:W-:Y:S01]  /*3d50*/  LOP3.LUT R13, R17, 0xffffe000, RZ, 0xc0, !PT ;  /* 0xffffe000110d7812 */ /* 0x020fe200078ec0ff */
[----:B------:R-:W-:Y:S01]  /*3d60*/  BSSY B1, `(.L_x_47) ;  /* 0x0000009000017945 */ /* 0x000fe20003800000 */
[----:B------:R-:W-:-:S03]  /*3d70*/  ISETP.GT.AND P1, PT, R3, 0x8, PT ;  /* 0x000000080300780c */ /* 0x000fc60003f24270 */
[----:B------:R-:W-:Y:S01]  /*3d80*/  FMUL R12, R13, R102 ;  /* 0x000000660d0c7220 */ /* 0x000fe20000400000 */
[----:B------:R-:W-:-:S03]  /*3d90*/  ISETP.GT.AND P2, PT, R0, RZ, P1 ;  /* 0x000000ff0000720c */ /* 0x000fc60000f44270 */
[----:B------:R-:W-:-:S05]  /*3da0*/  FFMA R27, R27, R100, R12 ;  /* 0x000000641b1b7223 */ /* 0x000fca000000000c */
[----:B------:R-:W-:-:S05]  /*3db0*/  F2FP.TF32.F32.PACK_B R27, R27 ;  /* 0x0000001bff1b723e */ /* 0x000fca00024050ff */
[----:B------:R4:W-:Y:S01]  /*3dc0*/  @P0 STG.E desc[UR36][R10.64+0x4], R27 ;  /* 0x0000041b0a000986 */ /* 0x0009e2000c101924 */
[----:B------:R-:W-:Y:S05]  /*3dd0*/  @!P2 BRA `(.L_x_48) ;  /* 0x000000000004a947 */ /* 0x000fea0003800000 */
[----:B------:R0:W5:Y:S02]  /*3de0*/  LDG.E.LTC128B R17, desc[UR36][R4.64+0x20] ;  /* 0x0000202404117981 */ /* 0x000164000c1e1920 */
.L_x_48:
[----:B------:R-:W-:Y:S05]  /*3df0*/  BSYNC B1 ;  /* 0x0000000000017941 */ /* 0x000fea0003800000 */
.L_x_47:
        /* <DEDUP_REMOVED lines=10> */
.L_x_50:
[----:B------:R-:W-:Y:S05]  /*3ea0*/  BSYNC B1 ;  /* 0x0000000000017941 */ /* 0x000fea0003800000 */
.L_x_49:
[----:B0----5:R-:W-:Y:S01]  /*3eb0*/  LOP3.LUT R13, R17, 0xffffe000, RZ, 0xc0, !PT ;  /* 0xffffe000110d7812 */ /* 0x021fe200078ec0ff */
[----:B------:R-:W-:Y:S01]  /*3ec0*/  BSSY B1, `(.L_x_51) ;  /* 0x0000008000017945 */ /* 0x000fe20003800000 */
[----:B------:R-:W-:-:S03]  /*3ed0*/  ISETP.GT.AND P1, PT, R0, 0x8, P1 ;  /* 0x000000080000780c */ /* 0x000fc60000f24270 */
[----:B------:R-:W-:-:S04]  /*3ee0*/  FMUL R12, R13, R102 ;  /* 0x000000660d0c7220 */ /* 0x000fc80000400000 */
[----:B------:R-:W-:-:S05]  /*3ef0*/  FFMA R29, R29, R100, R12 ;  /* 0x000000641d1d7223 */ /* 0x000fca000000000c */
[----:B------:R-:W-:-:S05]  /*3f00*/  F2FP.TF32.F32.PACK_B R29, R29 ;  /* 0x0000001dff1d723e */ /* 0x000fca00024050ff */
[----:B------:R0:W-:Y:S01]  /*3f10*/  @P3 STG.E desc[UR36][R8.64+0x24], R29 ;  /* 0x0000241d08003986 */ /* 0x0001e2000c101924 */
[----:B------:R-:W-:Y:S05]  /*3f20*/  @!P1 BRA `(.L_x_52) ;  /* 0x0000000000049947 */ /* 0x000fea0003800000 */
[----:B------:R0:W5:Y:S02]  /*3f30*/  LDG.E.LTC128B R17, desc[UR36][R6.64+0x20] ;  /* 0x0000202406117981 */ /* 0x000164000c1e1920 */
.L_x_52:
[----:B------:R-:W-:Y:S05]  /*3f40*/  BSYNC B1 ;  /* 0x0000000000017941 */ /* 0x000fea0003800000 */
.L_x_51:
[----:B-----5:R-:W-:Y:S01]  /*3f50*/  LOP3.LUT R13, R17, 0xffffe000, RZ, 0xc0, !PT ;  /* 0xffffe000110d7812 */ /* 0x020fe200078ec0ff */
        /* <DEDUP_REMOVED lines=8> */
.L_x_54:
[----:B------:R-:W-:Y:S05]  /*3fe0*/  BSYNC B1 ;  /* 0x0000000000017941 */ /* 0x000fea0003800000 */
.L_x_53:
[----:B0----5:R-:W-:Y:S01]  /*3ff0*/  LOP3.LUT R13, R17, 0xffffe000, RZ, 0xc0, !PT ;  /* 0xffffe000110d7812 */ /* 0x021fe200078ec0ff */
        /* <DEDUP_REMOVED lines=9> */
.L_x_56:
[----:B------:R-:W-:Y:S05]  /*4090*/  BSYNC B1 ;  /* 0x0000000000017941 */ /* 0x000fea0003800000 */
.L_x_55:
        /* <DEDUP_REMOVED lines=10> */
.L_x_58:
[----:B------:R-:W-:Y:S05]  /*4140*/  BSYNC B1 ;  /* 0x0000000000017941 */ /* 0x000fea0003800000 */
.L_x_57:
        /* <DEDUP_REMOVED lines=9> */
.L_x_60:
[----:B------:R-:W-:Y:S05]  /*41e0*/  BSYNC B1 ;  /* 0x0000000000017941 */ /* 0x000fea0003800000 */
.L_x_59:
        /* <DEDUP_REMOVED lines=9> */
.L_x_62:
[----:B------:R-:W-:Y:S05]  /*4280*/  BSYNC B1 ;  /* 0x0000000000017941 */ /* 0x000fea0003800000 */
.L_x_61:
        /* <DEDUP_REMOVED lines=10> */
.L_x_64:
[----:B------:R-:W-:Y:S05]  /*4330*/  BSYNC B1 ;  /* 0x0000000000017941 */ /* 0x000fea0003800000 */
.L_x_63:
        /* <DEDUP_REMOVED lines=10> */
.L_x_66:
[----:B------:R-:W-:Y:S05]  /*43e0*/  BSYNC B1 ;  /* 0x0000000000017941 */ /* 0x000fea0003800000 */
.L_x_65:
        /* <DEDUP_REMOVED lines=9> */
.L_x_68:
[----:B------:R-:W-:Y:S05]  /*4480*/  BSYNC B1 ;  /* 0x0000000000017941 */ /* 0x000fea0003800000 */
.L_x_67:
        /* <DEDUP_REMOVED lines=9> */
.L_x_70:
[----:B------:R-:W-:Y:S05]  /*4520*/  BSYNC B1 ;  /* 0x0000000000017941 */ /* 0x000fea0003800000 */
.L_x_69:
        /* <DEDUP_REMOVED lines=10> */
.L_x_72:
[----:B------:R-:W-:Y:S05]  /*45d0*/  BSYNC B1 ;  /* 0x0000000000017941 */ /* 0x000fea0003800000 */
.L_x_71:
        /* <DEDUP_REMOVED lines=10> */
.L_x_74:
[----:B------:R-:W-:Y:S05]  /*4680*/  BSYNC B1 ;  /* 0x0000000000017941 */ /* 0x000fea0003800000 */
.L_x_73:
        /* <DEDUP_REMOVED lines=9> */
.L_x_76:
[----:B------:R-:W-:Y:S05]  /*4720*/  BSYNC B1 ;  /* 0x0000000000017941 */ /* 0x000fea0003800000 */
.L_x_75:
        /* <DEDUP_REMOVED lines=9> */
.L_x_78:
[----:B------:R-:W-:Y:S05]  /*47c0*/  BSYNC B1 ;  /* 0x0000000000017941 */ /* 0x000fea0003800000 */
.L_x_77:
        /* <DEDUP_REMOVED lines=10> */
.L_x_80:
[----:B------:R-:W-:Y:S05]  /*4870*/  BSYNC B1 ;  /* 0x0000000000017941 */ /* 0x000fea0003800000 */
.L_x_79:
        /* <DEDUP_REMOVED lines=10> */
.L_x_82:
[----:B------:R-:W-:Y:S05]  /*4920*/  BSYNC B1 ;  /* 0x0000000000017941 */ /* 0x000fea0003800000 */
.L_x_81:
        /* <DEDUP_REMOVED lines=9> */
.L_x_84:
[----:B------:R-:W-:Y:S05]  /*49c0*/  BSYNC B1 ;  /* 0x0000000000017941 */ /* 0x000fea0003800000 */
.L_x_83:
        /* <DEDUP_REMOVED lines=9> */
.L_x_86:
[----:B------:R-:W-:Y:S05]  /*4a60*/  BSYNC B1 ;  /* 0x0000000000017941 */ /* 0x000fea0003800000 */
.L_x_85:
        /* <DEDUP_REMOVED lines=10> */
.L_x_88:
[----:B------:R-:W-:Y:S05]  /*4b10*/  BSYNC B1 ;  /* 0x0000000000017941 */ /* 0x000fea0003800000 */
.L_x_87:
        /* <DEDUP_REMOVED lines=10> */
.L_x_90:
[----:B------:R-:W-:Y:S05]  /*4bc0*/  BSYNC B1 ;  /* 0x0000000000017941 */ /* 0x000fea0003800000 */
.L_x_89:
        /* <DEDUP_REMOVED lines=9> */
.L_x_92:
[----:B------:R-:W-:Y:S05]  /*4c60*/  BSYNC B1 ;  /* 0x0000000000017941 */ /* 0x000fea0003800000 */
.L_x_91:
        /* <DEDUP_REMOVED lines=9> */
.L_x_94:
[----:B------:R-:W-:Y:S05]  /*4d00*/  BSYNC B1 ;  /* 0x0000000000017941 */ /* 0x000fea0003800000 */
.L_x_93:
        /* <DEDUP_REMOVED lines=10> */
.L_x_96:
[----:B------:R-:W-:Y:S05]  /*4db0*/  BSYNC B1 ;  /* 0x0000000000017941 */ /* 0x000fea0003800000 */
.L_x_95:
        /* <DEDUP_REMOVED lines=10> */
.L_x_98:
[----:B------:R-:W-:Y:S05]  /*4e60*/  BSYNC B1 ;  /* 0x0000000000017941 */ /* 0x000fea0003800000 */
.L_x_97:
        /* <DEDUP_REMOVED lines=9> */
.L_x_100:
[----:B------:R-:W-:Y:S05]  /*4f00*/  BSYNC B1 ;  /* 0x0000000000017941 */ /* 0x000fea0003800000 */
.L_x_99:
        /* <DEDUP_REMOVED lines=9> */
.L_x_102:
[----:B------:R-:W-:Y:S05]  /*4fa0*/  BSYNC B1 ;  /* 0x0000000000017941 */ /* 0x000fea0003800000 */
.L_x_101:
        /* <DEDUP_REMOVED lines=10> */
.L_x_104:
[----:B------:R-:W-:Y:S05]  /*5050*/  BSYNC B1 ;  /* 0x0000000000017941 */ /* 0x000fea0003800000 */
.L_x_103:
        /* <DEDUP_REMOVED lines=10> */
.L_x_106:
[----:B------:R-:W-:Y:S05]  /*5100*/  BSYNC B1 ;  /* 0x0000000000017941 */ /* 0x000fea0003800000 */
.L_x_105:
        /* <DEDUP_REMOVED lines=9> */
.L_x_108:
[----:B------:R-:W-:Y:S05]  /*51a0*/  BSYNC B1 ;  /* 0x0000000000017941 */ /* 0x000fea0003800000 */
.L_x_107:
        /* <DEDUP_REMOVED lines=9> */
.L_x_110:
[----:B------:R-:W-:Y:S05]  /*5240*/  BSYNC B1 ;  /* 0x0000000000017941 */ /* 0x000fea0003800000 */
.L_x_109:
        /* <DEDUP_REMOVED lines=10> */
.L_x_112:
[----:B------:R-:W-:Y:S05]  /*52f0*/  BSYNC B1 ;  /* 0x0000000000017941 */ /* 0x000fea0003800000 */
.L_x_111:
        /* <DEDUP_REMOVED lines=10> */
.L_x_114:
[----:B------:R-:W-:Y:S05]  /*53a0*/  BSYNC B1 ;  /* 0x0000000000017941 */ /* 0x000fea0003800000 */
.L_x_113:
        /* <DEDUP_REMOVED lines=9> */
.L_x_116:
[----:B------:R-:W-:Y:S05]  /*5440*/  BSYNC B1 ;  /* 0x0000000000017941 */ /* 0x000fea0003800000 */
.L_x_115:
        /* <DEDUP_REMOVED lines=9> */
.L_x_118:
[----:B------:R-:W-:Y:S05]  /*54e0*/  BSYNC B1 ;  /* 0x0000000000017941 */ /* 0x000fea0003800000 */
.L_x_117:
        /* <DEDUP_REMOVED lines=10> */
.L_x_120:
[----:B------:R-:W-:Y:S05]  /*5590*/  BSYNC B1 ;  /* 0x0000000000017941 */ /* 0x000fea0003800000 */
.L_x_119:
        /* <DEDUP_REMOVED lines=10> */
.L_x_122:
[----:B------:R-:W-:Y:S05]  /*5640*/  BSYNC B1 ;  /* 0x0000000000017941 */ /* 0x000fea0003800000 */
.L_x_121:
        /* <DEDUP_REMOVED lines=9> */
.L_x_124:
[----:B------:R-:W-:Y:S05]  /*56e0*/  BSYNC B1 ;  /* 0x0000000000017941 */ /* 0x000fea0003800000 */
.L_x_123:
        /* <DEDUP_REMOVED lines=9> */
.L_x_126:
[----:B------:R-:W-:Y:S05]  /*5780*/  BSYNC B1 ;  /* 0x0000000000017941 */ /* 0x000fea0003800000 */
.L_x_125:
        /* <DEDUP_REMOVED lines=10> */
.L_x_128:
[----:B------:R-:W-:Y:S05]  /*5830*/  BSYNC B1 ;  /* 0x0000000000017941 */ /* 0x000fea0003800000 */
.L_x_127:
        /* <DEDUP_REMOVED lines=10> */
.L_x_130:
[----:B------:R-:W-:Y:S05]  /*58e0*/  BSYNC B1 ;  /* 0x0000000000017941 */ /* 0x000fea0003800000 */
.L_x_129:
        /* <DEDUP_REMOVED lines=9> */
.L_x_132:
[----:B------:R-:W-:Y:S05]  /*5980*/  BSYNC B1 ;  /* 0x0000000000017941 */ /* 0x000fea0003800000 */
.L_x_131:
        /* <DEDUP_REMOVED lines=9> */
.L_x_134:
[----:B------:R-:W-:Y:S05]  /*5a20*/  BSYNC B1 ;  /* 0x0000000000017941 */ /* 0x000fea0003800000 */
.L_x_133:
        /* <DEDUP_REMOVED lines=10> */
.L_x_136:
[----:B------:R-:W-:Y:S05]  /*5ad0*/  BSYNC B1 ;  /* 0x0000000000017941 */ /* 0x000fea0003800000 */
.L_x_135:
        /* <DEDUP_REMOVED lines=10> */
.L_x_138:
[----:B------:R-:W-:Y:S05]  /*5b80*/  BSYNC B1 ;  /* 0x0000000000017941 */ /* 0x000fea0003800000 */
.L_x_137:
        /* <DEDUP_REMOVED lines=9> */
.L_x_140:
[----:B------:R-:W-:Y:S05]  /*5c20*/  BSYNC B1 ;  /* 0x0000000000017941 */ /* 0x000fea0003800000 */
.L_x_139:
        /* <DEDUP_REMOVED lines=9> */
.L_x_142:
[----:B------:R-:W-:Y:S05]  /*5cc0*/  BSYNC B1 ;  /* 0x0000000000017941 */ /* 0x000fea0003800000 */
.L_x_141:
        /* <DEDUP_REMOVED lines=10> */
.L_x_144:
[----:B------:R-:W-:Y:S05]  /*5d70*/  BSYNC B1 ;  /* 0x0000000000017941 */ /* 0x000fea0003800000 */
.L_x_143:
        /* <DEDUP_REMOVED lines=10> */
.L_x_146:
[----:B------:R-:W-:Y:S05]  /*5e20*/  BSYNC B1 ;  /* 0x0000000000017941 */ /* 0x000fea0003800000 */
.L_x_145:
        /* <DEDUP_REMOVED lines=9> */
.L_x_148:
[----:B------:R-:W-:Y:S05]  /*5ec0*/  BSYNC B1 ;  /* 0x0000000000017941 */ /* 0x000fea0003800000 */
.L_x_147:
        /* <DEDUP_REMOVED lines=9> */
.L_x_150:
[----:B------:R-:W-:Y:S05]  /*5f60*/  BSYNC B1 ;  /* 0x0000000000017941 */ /* 0x000fea0003800000 */
.L_x_149:
        /* <DEDUP_REMOVED lines=10> */
.L_x_152:
[----:B------:R-:W-:Y:S05]  /*6010*/  BSYNC B1 ;  /* 0x0000000000017941 */ /* 0x000fea0003800000 */
.L_x_151:
        /* <DEDUP_REMOVED lines=10> */
.L_x_154:
[----:B------:R-:W-:Y:S05]  /*60c0*/  BSYNC B1 ;  /* 0x0000000000017941 */ /* 0x000fea0003800000 */
.L_x_153:
        /* <DEDUP_REMOVED lines=9> */
.L_x_156:
[----:B------:R-:W-:Y:S05]  /*6160*/  BSYNC B1 ;  /* 0x0000000000017941 */ /* 0x000fea0003800000 */
.L_x_155:
        /* <DEDUP_REMOVED lines=9> */
.L_x_158:
[----:B------:R-:W-:Y:S05]  /*6200*/  BSYNC B1 ;  /* 0x0000000000017941 */ /* 0x000fea0003800000 */
.L_x_157:
        /* <DEDUP_REMOVED lines=10> */
.L_x_160:
[----:B------:R-:W-:Y:S05]  /*62b0*/  BSYNC B1 ;  /* 0x0000000000017941 */ /* 0x000fea0003800000 */
.L_x_159:
        /* <DEDUP_REMOVED lines=10> */
.L_x_162:
[----:B------:R-:W-:Y:S05]  /*6360*/  BSYNC B1 ;  /* 0x0000000000017941 */ /* 0x000fea0003800000 */
.L_x_161:
[----:B-----5:R-:W-:Y:S01]  /*6370*/  LOP3.LUT R3, R17, 0xffffe000, RZ, 0xc0, !PT ;  /* 0xffffe00011037812 */ /* 0x020fe200078ec0ff */
[----:B------:R-:W-:Y:S01]  /*6380*/  BSSY B1, `(.L_x_163) ;  /* 0x0000008000017945 */ /* 0x000fe20003800000 */
[----:B------:R-:W-:-:S03]  /*6390*/  ISETP.GT.AND P0, PT, R0, 0x8, P0 ;  /* 0x000000080000780c */ /* 0x000fc60000704270 */
[----:B01----:R-:W-:-:S04]  /*63a0*/  FMUL R4, R3, R102 ;  /* 0x0000006603047220 */ /* 0x003fc80000400000 */
[----:B------:R-:W-:-:S05]  /*63b0*/  FFMA R85, R85, R100, R4 ;  /* 0x0000006455557223 */ /* 0x000fca0000000004 */
[----:B------:R-:W-:-:S05]  /*63c0*/  F2FP.TF32.F32.PACK_B R85, R85 ;  /* 0x00000055ff55723e */ /* 0x000fca00024050ff */
[----:B------:R0:W-:Y:S01]  /*63d0*/  @P3 STG.E desc[UR36][R8.64+0x1e4], R85 ;  /* 0x0001e45508003986 */ /* 0x0001e2000c101924 */
[----:B------:R-:W-:Y:S05]  /*63e0*/  @!P0 BRA `(.L_x_164) ;  /* 0x0000000000048947 */ /* 0x000fea0003800000 */
[----:B------:R1:W5:Y:S02]  /*63f0*/  LDG.E.LTC128B R17, desc[UR36][R6.64+0x1e0] ;  /* 0x0001e02406117981 */ /* 0x000364000c1e1920 */
.L_x_164:
[----:B------:R-:W-:Y:S05]  /*6400*/  BSYNC B1 ;  /* 0x0000000000017941 */ /* 0x000fea0003800000 */
.L_x_163:
[----:B-----5:R-:W-:Y:S01]  /*6410*/  LOP3.LUT R3, R17, 0xffffe000, RZ, 0xc0, !PT ;  /* 0xffffe00011037812 */ /* 0x020fe200078ec0ff */
[----:B------:R-:W-:Y:S01]  /*6420*/  @P0 IMAD.MOV.U32 R4, RZ, RZ, R10 ;  /* 0x000000ffff040224 */ /* 0x000fe200078e000a */
[----:B------:R-:W-:Y:S01]  /*6430*/  ISETP.GT.AND P1, PT, R0, 0x8, P1 ;  /* 0x000000080000780c */ /* 0x000fe20000f24270 */
[----:B------:R-:W-:Y:S01]  /*6440*/  @P0 IMAD.MOV.U32 R5, RZ, RZ, R11 ;  /* 0x000000ffff050224 */ /* 0x000fe200078e000b */
[----:B------:R-:W-:Y:S01]  /*6450*/  BSSY B1, `(.L_x_165) ;  /* 0x0000007000017945 */ /* 0x000fe20003800000 */
[----:B------:R-:W-:-:S04]  /*6460*/  FMUL R3, R3, R102 ;  /* 0x0000006603037220 */ /* 0x000fc80000400000 */
[----:B------:R-:W-:-:S05]  /*6470*/  FFMA R3, R86, R100, R3 ;  /* 0x0000006456037223 */ /* 0x000fca0000000003 */
[----:B------:R-:W-:-:S05]  /*6480*/  F2FP.TF32.F32.PACK_B R3, R3 ;  /* 0x00000003ff03723e */ /* 0x000fca00024050ff */
[----:B------:R0:W-:Y:S01]  /*6490*/  @P0 STG.E desc[UR36][R4.64+0x1e0], R3 ;  /* 0x0001e00304000986 */ /* 0x0001e2000c101924 */
[----:B------:R-:W-:Y:S05]  /*64a0*/  @!P1 BRA `(.L_x_166) ;  /* 0x0000000000049947 */ /* 0x000fea0003800000 */
[----:B------:R0:W5:Y:S02]  /*64b0*/  LDG.E.LTC128B R17, desc[UR36][R6.64+0x1e4] ;  /* 0x0001e42406117981 */ /* 0x000164000c1e1920 */
.L_x_166:
[----:B------:R-:W-:Y:S05]  /*64c0*/  BSYNC B1 ;  /* 0x0000000000017941 */ /* 0x000fea0003800000 */
.L_x_165:
[----:B------:R-:W-:Y:S05]  /*64d0*/  @!P1 BRA `(.L_x_167) ;  /* 0x0000001000b09947 */ /* 0x000fea0003800000 */
[----:B-----5:R-:W-:-:S05]  /*64e0*/  LOP3.LUT R17, R17, 0xffffe000, RZ, 0xc0, !PT ;  /* 0xffffe00011117812 */ /* 0x020fca00078ec0ff */
[----:B------:R-:W-:-:S04]  /*64f0*/  FMUL R0, R17, R102 ;  /* 0x0000006611007220 */ /* 0x000fc80000400000 */
[----:B------:R-:W-:-:S05]  /*6500*/  FFMA R87, R87, R100, R0 ;  /* 0x0000006457577223 */ /* 0x000fca0000000000 */
[----:B------:R-:W-:-:S05]  /*6510*/  F2FP.TF32.F32.PACK_B R87, R87 ;  /* 0x00000057ff57723e */ /* 0x000fca00024050ff */
[----:B------:R0:W-:Y:S01]  /*6520*/  STG.E desc[UR36][R10.64+0x1e4], R87 ;  /* 0x0001e4570a007986 */ /* 0x0001e2000c101924 */
[----:B------:R-:W-:Y:S05]  /*6530*/  BRA `(.L_x_167) ;  /* 0x0000001000987947 */ /* 0x000fea0003800000 */
.L_x_42:
[----:B------:R-:W-:Y:S01]  /*6540*/  ULDC.64 UR4, c[0x0][0x5c0] ;  /* 0x0001700000047ab9 */ /* 0x000fe20000000a00 */
[-C--:B------:R-:W-:Y:S01]  /*6550*/  FMUL R9, R24, R100.reuse ;  /* 0x0000006418097220 */ /* 0x080fe20000400000 */
[----:B------:R-:W-:Y:S01]  /*6560*/  LEA R4, P0, R14, UR4, 0x2 ;  /* 0x000000040e047c11 */ /* 0x000fe2000f8010ff */
[-C--:B------:R-:W-:Y:S01]  /*6570*/  FMUL R25, R25, R100.reuse ;  /* 0x0000006419197220 */ /* 0x080fe20000400000 */
[----:B------:R-:W-:Y:S01]  /*6580*/  ISETP.GT.AND P2, PT, R3, 0x1, PT ;  /* 0x000000010300780c */ /* 0x000fe20003f44270 */
[-C--:B------:R-:W-:Y:S01]  /*6590*/  FMUL R11, R26, R100.reuse ;  /* 0x000000641a0b7220 */ /* 0x080fe20000400000 */
[----:B------:R-:W-:Y:S01]  /*65a0*/  LEA.HI.X R5, R14, UR5, R95, 0x2, P0 ;  /* 0x000000050e057c11 */ /* 0x000fe200080f145f */
[-C--:B------:R-:W-:Y:S01]  /*65b0*/  FMUL R27, R27, R100.reuse ;  /* 0x000000641b1b7220 */ /* 0x080fe20000400000 */
[----:B------:R-:W-:Y:S01]  /*65c0*/  ISETP.GT.AND P0, PT, R0, RZ, P2 ;  /* 0x000000ff0000720c */ /* 0x000fe20001704270 */
[-C--:B------:R-:W-:Y:S01]  /*65d0*/  FMUL R29, R29, R100.reuse ;  /* 0x000000641d1d7220 */ /* 0x080fe20000400000 */
[----:B------:R-:W-:Y:S01]  /*65e0*/  F2FP.TF32.F32.PACK_B R9, R9 ;  /* 0x00000009ff09723e */ /* 0x000fe200024050ff */
[-C--:B------:R-:W-:Y:S01]  /*65f0*/  FMUL R13, R30, R100.reuse ;  /* 0x000000641e0d7220 */ /* 0x080fe20000400000 */
[C---:B------:R-:W-:Y:S01]  /*6600*/  ISETP.GT.AND P1, PT, R0.reuse, 0x8, P1 ;  /* 0x000000080000780c */ /* 0x040fe20000f24270 */
[-C--:B------:R-:W-:Y:S01]  /*6610*/  FMUL R31, R31, R100.reuse ;  /* 0x000000641f1f7220 */ /* 0x080fe20000400000 */
[----:B------:R-:W-:Y:S01]  /*6620*/  ISETP.GT.AND P2, PT, R0, 0x8, P2 ;  /* 0x000000080000780c */ /* 0x000fe20001744270 */
[----:B------:R0:W-:Y:S01]  /*6630*/  @P3 STG.E desc[UR36][R4.64], R9 ;  /* 0x0000000904003986 */ /* 0x0001e2000c101924 */
[C---:B------:R-:W-:Y:S01]  /*6640*/  SHF.L.U64.HI R7, R108.reuse, 0x2, R107 ;  /* 0x000000026c077819 */ /* 0x040fe2000001026b */
[----:B------:R-:W-:Y:S01]  /*6650*/  FMUL R33, R33, R100 ;  /* 0x0000006421217220 */ /* 0x000fe20000400000 */
[----:B------:R-:W-:Y:S01]  /*6660*/  LEA R6, P3, R108, R4, 0x2 ;  /* 0x000000046c067211 */ /* 0x000fe200078610ff */
[-C--:B------:R-:W-:Y:S01]  /*6670*/  FMUL R35, R35, R100.reuse ;  /* 0x0000006423237220 */ /* 0x080fe20000400000 */
[----:B------:R-:W-:Y:S01]  /*6680*/  F2FP.TF32.F32.PACK_B R25, R25 ;  /* 0x00000019ff19723e */ /* 0x000fe200024050ff */
[-C--:B------:R-:W-:Y:S01]  /*6690*/  FMUL R37, R37, R100.reuse ;  /* 0x0000006425257220 */ /* 0x080fe20000400000 */
[----:B------:R-:W-:Y:S01]  /*66a0*/  F2FP.TF32.F32.PACK_B R11, R11 ;  /* 0x0000000bff0b723e */ /* 0x000fe200024050ff */
[----:B------:R-:W-:Y:S01]  /*66b0*/  IMAD.X R7, R7, 0x1, R5, P3 ;  /* 0x0000000107077824 */ /* 0x000fe200018e0605 */
[----:B------:R-:W-:Y:S01]  /*66c0*/  F2FP.TF32.F32.PACK_B R27, R27 ;  /* 0x0000001bff1b723e */ /* 0x000fe200024050ff */
[----:B------:R-:W-:Y:S01]  /*66d0*/  @P0 STG.E desc[UR36][R4.64+0x4], R25 ;  /* 0x0000041904000986 */ /* 0x000fe2000c101924 */
[C---:B------:R-:W-:Y:S01]  /*66e0*/  ISETP.GT.AND P0, PT, R3.reuse, 0x8, PT ;  /* 0x000000080300780c */ /* 0x040fe20003f04270 */
[-C--:B0-----:R-:W-:Y:S01]  /*66f0*/  FMUL R9, R28, R100.reuse ;  /* 0x000000641c097220 */ /* 0x081fe20000400000 */
[----:B------:R-:W-:Y:S01]  /*6700*/  ISETP.GT.AND P3, PT, R3, 0x9, PT ;  /* 0x000000090300780c */ /* 0x000fe20003f64270 */
[----:B------:R0:W-:Y:S01]  /*6710*/  @P1 STG.E desc[UR36][R6.64], R11 ;  /* 0x0000000b06001986 */ /* 0x0001e2000c101924 */
[C---:B------:R-:W-:Y:S01]  /*6720*/  ISETP.GT.AND P1, PT, R0.reuse, RZ, P0 ;  /* 0x000000ff0000720c */ /* 0x040fe20000724270 */
[-C--:B------:R-:W-:Y:S01]  /*6730*/  FMUL R39, R39, R100.reuse ;  /* 0x0000006427277220 */ /* 0x080fe20000400000 */
[C---:B------:R-:W-:Y:S01]  /*6740*/  ISETP.GT.AND P0, PT, R0.reuse, 0x8, P0 ;  /* 0x000000080000780c */ /* 0x040fe20000704270 */
[----:B------:R-:W-:Y:S01]  /*6750*/  @P2 STG.E desc[UR36][R6.64+0x4], R27 ;  /* 0x0000041b06002986 */ /* 0x000fe2000c101924 */
[C---:B------:R-:W-:Y:S01]  /*6760*/  ISETP.GT.AND P2, PT, R0.reuse, RZ, P3 ;  /* 0x000000ff0000720c */ /* 0x040fe20001f44270 */
[-C--:B------:R-:W-:Y:S01]  /*6770*/  FMUL R41, R41, R100.reuse ;  /* 0x0000006429297220 */ /* 0x080fe20000400000 */
[----:B------:R-:W-:Y:S01]  /*6780*/  ISETP.GT.AND P3, PT, R0, 0x8, P3 ;  /* 0x000000080000780c */ /* 0x000fe20001f64270 */
[-C--:B------:R-:W-:Y:S01]  /*6790*/  FMUL R43, R43, R100.reuse ;  /* 0x000000642b2b7220 */ /* 0x080fe20000400000 */
[----:B------:R-:W-:Y:S01]  /*67a0*/  F2FP.TF32.F32.PACK_B R9, R9 ;  /* 0x00000009ff09723e */ /* 0x000fe200024050ff */
[-C--:B------:R-:W-:Y:S01]  /*67b0*/  FMUL R45, R45, R100.reuse ;  /* 0x000000642d2d7220 */ /* 0x080fe20000400000 */
[----:B------:R-:W-:Y:S01]  /*67c0*/  F2FP.TF32.F32.PACK_B R29, R29 ;  /* 0x0000001dff1d723e */ /* 0x000fe200024050ff */
[-C--:B0-----:R-:W-:Y:S01]  /*67d0*/  FMUL R11, R34, R100.reuse ;  /* 0x00000064220b7220 */ /* 0x081fe20000400000 */
[----:B------:R-:W-:Y:S01]  /*67e0*/  F2FP.TF32.F32.PACK_B R13, R13 ;  /* 0x0000000dff0d723e */ /* 0x000fe200024050ff */
[----:B------:R0:W-:Y:S01]  /*67f0*/  @P1 STG.E desc[UR36][R4.64+0x20], R9 ;  /* 0x0000200904001986 */ /* 0x0001e2000c101924 */
[----:B------:R-:W-:Y:S01]  /*6800*/  F2FP.TF32.F32.PACK_B R31, R31 ;  /* 0x0000001fff1f723e */ /* 0x000fe200024050ff */
[-C--:B------:R-:W-:Y:S01]  /*6810*/  FMUL R47, R47, R100.reuse ;  /* 0x000000642f2f7220 */ /* 0x080fe20000400000 */
[C---:B------:R-:W-:Y:S01]  /*6820*/  ISETP.GT.AND P1, PT, R3.reuse, 0x10, PT ;  /* 0x000000100300780c */ /* 0x040fe20003f24270 */
[----:B------:R-:W-:Y:S01]  /*6830*/  @P2 STG.E desc[UR36][R4.64+0x24], R29 ;  /* 0x0000241d04002986 */ /* 0x000fe2000c101924 */
[----:B------:R-:W-:Y:S01]  /*6840*/  ISETP.GT.AND P2, PT, R3, 0x11, PT ;  /* 0x000000110300780c */ /* 0x000fe20003f44270 */
[-C--:B------:R-:W-:Y:S01]  /*6850*/  FMUL R49, R49, R100.reuse ;  /* 0x0000006431317220 */ /* 0x080fe20000400000 */
[----:B------:R-:W-:Y:S01]  /*6860*/  F2FP.TF32.F32.PACK_B R33, R33 ;  /* 0x00000021ff21723e */ /* 0x000fe200024050ff */
[----:B------:R1:W-:Y:S01]  /*6870*/  @P0 STG.E desc[UR36][R6.64+0x20], R13 ;  /* 0x0000200d06000986 */ /* 0x0003e2000c101924 */
[C---:B------:R-:W-:Y:S01]  /*6880*/  ISETP.GT.AND P0, PT, R0.reuse, RZ, P1 ;  /* 0x000000ff0000720c */ /* 0x040fe20000f04270 */
[-C--:B------:R-:W-:Y:S01]  /*6890*/  FMUL R51, R51, R100.reuse ;  /* 0x0000006433337220 */ /* 0x080fe20000400000 */
[C---:B------:R-:W-:Y:S01]  /*68a0*/  ISETP.GT.AND P1, PT, R0.reuse, 0x8, P1 ;  /* 0x000000080000780c */ /* 0x040fe20000f24270 */
[----:B------:R-:W-:Y:S01]  /*68b0*/  @P3 STG.E desc[UR36][R6.64+0x24], R31 ;  /* 0x0000241f06003986 */ /* 0x000fe2000c101924 */
[----:B------:R-:W-:Y:S01]  /*68c0*/  ISETP.GT.AND P3, PT, R0, RZ, P2 ;  /* 0x000000ff0000720c */ /* 0x000fe20001764270 */
[-C--:B0-----:R-:W-:Y:S01]  /*68d0*/  FMUL R9, R32, R100.reuse ;  /* 0x0000006420097220 */ /* 0x081fe20000400000 */
[----:B------:R-:W-:Y:S01]  /*68e0*/  ISETP.GT.AND P2, PT, R0, 0x8, P2 ;  /* 0x000000080000780c */ /* 0x000fe20001744270 */
[-C--:B------:R-:W-:Y:S01]  /*68f0*/  FMUL R53, R53, R100.reuse ;  /* 0x0000006435357220 */ /* 0x080fe20000400000 */
[----:B------:R-:W-:Y:S01]  /*6900*/  F2FP.TF32.F32.PACK_B R11, R11 ;  /* 0x0000000bff0b723e */ /* 0x000fe200024050ff */
[-C--:B------:R-:W-:Y:S01]  /*6910*/  FMUL R55, R55, R100.reuse ;  /* 0x0000006437377220 */ /* 0x080fe20000400000 */
[----:B------:R-:W-:Y:S01]  /*6920*/  F2FP.TF32.F32.PACK_B R9, R9 ;  /* 0x00000009ff09723e */ /* 0x000fe200024050ff */
[-C--:B-1----:R-:W-:Y:S01]  /*6930*/  FMUL R13, R38, R100.reuse ;  /* 0x00000064260d7220 */ /* 0x082fe20000400000 */
[----:B------:R-:W-:Y:S01]  /*6940*/  F2FP.TF32.F32.PACK_B R35, R35 ;  /* 0x00000023ff23723e */ /* 0x000fe200024050ff */
[-C--:B------:R-:W-:Y:S01]  /*6950*/  FMUL R57, R57, R100.reuse ;  /* 0x0000006439397220 */ /* 0x080fe20000400000 */
[----:B------:R-:W-:Y:S01]  /*6960*/  F2FP.TF32.F32.PACK_B R37, R37 ;  /* 0x00000025ff25723e */ /* 0x000fe200024050ff */
[----:B------:R0:W-:Y:S01]  /*6970*/  @P0 STG.E desc[UR36][R4.64+0x40], R9 ;  /* 0x0000400904000986 */ /* 0x0001e2000c101924 */
[----:B------:R-:W-:Y:S01]  /*6980*/  ISETP.GT.AND P0, PT, R3, 0x18, PT ;  /* 0x000000180300780c */ /* 0x000fe20003f04270 */
[-C--:B------:R-:W-:Y:S01]  /*6990*/  FMUL R59, R59, R100.reuse ;  /* 0x000000643b3b7220 */ /* 0x080fe20000400000 */
[----:B------:R-:W-:Y:S01]  /*69a0*/  F2FP.TF32.F32.PACK_B R13, R13 ;  /* 0x0000000dff0d723e */ /* 0x000fe200024050ff */
        /* <DEDUP_REMOVED lines=58> */
[----:B0-----:R-:W-:Y:S01]  /*6d50*/  FMUL R9, R44, R100 ;  /* 0x000000642c097220 */ /* 0x001fe20000400000 */
[----:B------:R-:W-:-:S02]  /*6d60*/  ISETP.GT.AND P3, PT, R0, 0x8, P3 ;  /* 0x000000080000780c */ /* 0x000fc40001f64270 */
[----:B------:R-:W-:Y:S02]  /*6d70*/  F2FP.TF32.F32.PACK_B R57, R57 ;  /* 0x00000039ff39723e */ /* 0x000fe400024050ff */
[----:B------:R-:W-:Y:S01]  /*6d80*/  F2FP.TF32.F32.PACK_B R9, R9 ;  /* 0x00000009ff09723e */ /* 0x000fe200024050ff */
[----:B-1----:R-:W-:Y:S01]  /*6d90*/  FMUL R11, R50, R100 ;  /* 0x00000064320b7220 */ /* 0x002fe20000400000 */
[----:B------:R-:W-:Y:S02]  /*6da0*/  F2FP.TF32.F32.PACK_B R59, R59 ;  /* 0x0000003bff3b723e */ /* 0x000fe400024050ff */
[----:B------:R-:W-:Y:S01]  /*6db0*/  F2FP.TF32.F32.PACK_B R61, R61 ;  /* 0x0000003dff3d723e */ /* 0x000fe200024050ff */
[----:B------:R0:W-:Y:S01]  /*6dc0*/  @P1 STG.E desc[UR36][R4.64+0xa0], R9 ;  /* 0x0000a00904001986 */ /* 0x0001e2000c101924 */
[----:B------:R-:W-:Y:S02]  /*6dd0*/  ISETP.GT.AND P1, PT, R3, 0x30, PT ;  /* 0x000000300300780c */ /* 0x000fe40003f24270 */
[----:B------:R-:W-:Y:S01]  /*6de0*/  F2FP.TF32.F32.PACK_B R11, R11 ;  /* 0x0000000bff0b723e */ /* 0x000fe200024050ff */
[----:B------:R-:W-:Y:S01]  /*6df0*/  @P2 STG.E desc[UR36][R4.64+0xa4], R45 ;  /* 0x0000a42d04002986 */ /* 0x000fe2000c101924 */
[----:B------:R-:W-:-:S02]  /*6e00*/  ISETP.GT.AND P2, PT, R0, RZ, P1 ;  /* 0x000000ff0000720c */ /* 0x000fc40000f44270 */
[C---:B------:R-:W-:Y:S01]  /*6e10*/  ISETP.GT.AND P1, PT, R0.reuse, 0x8, P1 ;  /* 0x000000080000780c */ /* 0x040fe20000f24270 */
[----:B------:R1:W-:Y:S01]  /*6e20*/  @P0 STG.E desc[UR36][R6.64+0xa0], R13 ;  /* 0x0000a00d06000986 */ /* 0x0003e2000c101924 */
[----:B------:R-:W-:Y:S02]  /*6e30*/  ISETP.GT.AND P0, PT, R3, 0x31, PT ;  /* 0x000000310300780c */ /* 0x000fe40003f04270 */
[----:B------:R-:W-:Y:S01]  /*6e40*/  F2FP.TF32.F32.PACK_B R63, R63 ;  /* 0x0000003fff3f723e */ /* 0x000fe200024050ff */
[----:B------:R-:W-:Y:S01]  /*6e50*/  @P3 STG.E desc[UR36][R6.64+0xa4], R47 ;  /* 0x0000a42f06003986 */ /* 0x000fe2000c101924 */
[----:B------:R-:W-:Y:S01]  /*6e60*/  ISETP.GT.AND P3, PT, R0, RZ, P0 ;  /* 0x000000ff0000720c */ /* 0x000fe20000764270 */
[----:B0-----:R-:W-:Y:S01]  /*6e70*/  FMUL R9, R48, R100 ;  /* 0x0000006430097220 */ /* 0x001fe20000400000 */
[----:B------:R-:W-:Y:S02]  /*6e80*/  ISETP.GT.AND P0, PT, R0, 0x8, P0 ;  /* 0x000000080000780c */ /* 0x000fe40000704270 */
[----:B------:R-:W-:-:S02]  /*6e90*/  F2FP.TF32.F32.PACK_B R65, R65 ;  /* 0x00000041ff41723e */ /* 0x000fc400024050ff */
        /* <DEDUP_REMOVED lines=23> */
[----:B------:R-:W-:Y:S02]  /*7010*/  F2FP.TF32.F32.PACK_B R11, R11 ;  /* 0x0000000bff0b723e */ /* 0x000fe400024050ff */
[----:B------:R-:W-:Y:S01]  /*7020*/  F2FP.TF32.F32.PACK_B R79, R79 ;  /* 0x0000004fff4f723e */ /* 0x000fe200024050ff */
[----:B------:R-:W-:Y:S01]  /*7030*/  @P0 STG.E desc[UR36][R4.64+0xe4], R53 ;  /* 0x0000e43504000986 */ /* 0x000fe2000c101924 */
[----:B------:R-:W-:-:S02]  /*7040*/  ISETP.GT.AND P0, PT, R3, 0x40, PT ;  /* 0x000000400300780c */ /* 0x000fc40003f04270 */
[----:B------:R-:W-:Y:S01]  /*7050*/  F2FP.TF32.F32.PACK_B R81, R81 ;  /* 0x00000051ff51723e */ /* 0x000fe200024050ff */
[----:B------:R1:W-:Y:S01]  /*7060*/  @P2 STG.E desc[UR36][R6.64+0xe0], R13 ;  /* 0x0000e00d06002986 */ /* 0x0003e2000c101924 */
[----:B------:R-:W-:Y:S02]  /*7070*/  ISETP.GT.AND P2, PT, R3, 0x41, PT ;  /* 0x000000410300780c */ /* 0x000fe40003f44270 */
[C---:B------:R-:W-:Y:S01]  /*7080*/  ISETP.GT.AND P3, PT, R0.reuse, RZ, P0 ;  /* 0x000000ff0000720c */ /* 0x040fe20000764270 */
[----:B------:R-:W-:Y:S01]  /*7090*/  @P1 STG.E desc[UR36][R6.64+0xe4], R55 ;  /* 0x0000e43706001986 */ /* 0x000fe2000c101924 */
[----:B------:R-:W-:Y:S01]  /*70a0*/  ISETP.GT.AND P1, PT, R0, RZ, P2 ;  /* 0x000000ff0000720c */ /* 0x000fe20001724270 */
[----:B0-----:R-:W-:Y:S01]  /*70b0*/  FMUL R9, R56, R100 ;  /* 0x0000006438097220 */ /* 0x001fe20000400000 */
[C---:B------:R-:W-:Y:S02]  /*70c0*/  ISETP.GT.AND P0, PT, R0.reuse, 0x8, P0 ;  /* 0x000000080000780c */ /* 0x040fe40000704270 */
[----:B------:R-:W-:-:S02]  /*70d0*/  ISETP.GT.AND P2, PT, R0, 0x8, P2 ;  /* 0x000000080000780c */ /* 0x000fc40001744270 */
        /* <DEDUP_REMOVED lines=8> */
[----:B------:R-:W-:-:S03]  /*7160*/  ISETP.GT.AND P1, PT, R3, 0x48, PT ;  /* 0x000000480300780c */ /* 0x000fc60003f24270 */
[----:B------:R1:W-:Y:S01]  /*7170*/  @P0 STG.E desc[UR36][R6.64+0x100], R11 ;  /* 0x0001000b06000986 */ /* 0x0003e2000c101924 */
[----:B------:R-:W-:Y:S02]  /*7180*/  ISETP.GT.AND P0, PT, R3, 0x49, PT ;  /* 0x000000490300780c */ /* 0x000fe40003f04270 */
[C---:B------:R-:W-:Y:S01]  /*7190*/  ISETP.GT.AND P3, PT, R0.reuse, RZ, P1 ;  /* 0x000000ff0000720c */ /* 0x040fe20000f64270 */
[----:B------:R-:W-:Y:S01]  /*71a0*/  @P2 STG.E desc[UR36][R6.64+0x104], R59 ;  /* 0x0001043b06002986 */ /* 0x000fe2000c101924 */
[----:B------:R-:W-:Y:S01]  /*71b0*/  ISETP.GT.AND P2, PT, R0, RZ, P0 ;  /* 0x000000ff0000720c */ /* 0x000fe20000744270 */
[-C--:B0-----:R-:W-:Y:S01]  /*71c0*/  FMUL R9, R60, R100.reuse ;  /* 0x000000643c097220 */ /* 0x081fe20000400000 */
[C---:B------:R-:W-:Y:S02]  /*71d0*/  ISETP.GT.AND P1, PT, R0.reuse, 0x8, P1 ;  /* 0x000000080000780c */ /* 0x040fe40000f24270 */
[----:B------:R-:W-:Y:S02]  /*71e0*/  ISETP.GT.AND P0, PT, R0, 0x8, P0 ;  /* 0x000000080000780c */ /* 0x000fe40000704270 */
[----:B------:R-:W-:Y:S01]  /*71f0*/  F2FP.TF32.F32.PACK_B R9, R9 ;  /* 0x00000009ff09723e */ /* 0x000fe200024050ff */
[----:B-1----:R-:W-:-:S04]  /*7200*/  FMUL R11, R66, R100 ;  /* 0x00000064420b7220 */ /* 0x002fc80000400000 */
[----:B------:R0:W-:Y:S01]  /*7210*/  @P3 STG.E desc[UR36][R4.64+0x120], R9 ;  /* 0x0001200904003986 */ /* 0x0001e2000c101924 */
[----:B------:R-:W-:-:S03]  /*7220*/  F2FP.TF32.F32.PACK_B R11, R11 ;  /* 0x0000000bff0b723e */ /* 0x000fc600024050ff */
        /* <DEDUP_REMOVED lines=58> */
[----:B------:R-:W-:Y:S01]  /*75d0*/  @P2 STG.E desc[UR36][R6.64+0x1a0], R13 ;  /* 0x0001a00d06002986 */ /* 0x000fe2000c101924 */
[----:B------:R-:W-:Y:S02]  /*75e0*/  ISETP.GT.AND P2, PT, R3, 0x71, PT ;  /* 0x000000710300780c */ /* 0x000fe40003f44270 */
[C---:B------:R-:W-:Y:S01]  /*75f0*/  ISETP.GT.AND P3, PT, R0.reuse, RZ, P0 ;  /* 0x000000ff0000720c */ /* 0x040fe20000764270 */
[----:B------:R-:W-:Y:S01]  /*7600*/  @P1 STG.E desc[UR36][R6.64+0x1a4], R79 ;  /* 0x0001a44f06001986 */ /* 0x000fe2000c101924 */
[----:B------:R-:W-:Y:S01]  /*7610*/  ISETP.GT.AND P1, PT, R0, RZ, P2 ;  /* 0x000000ff0000720c */ /* 0x000fe20001724270 */
[----:B0-----:R-:W-:Y:S01]  /*7620*/  FMUL R9, R80, R100 ;  /* 0x0000006450097220 */ /* 0x001fe20000400000 */
[C---:B------:R-:W-:Y:S02]  /*7630*/  ISETP.GT.AND P0, PT, R0.reuse, 0x8, P0 ;  /* 0x000000080000780c */ /* 0x040fe40000704270 */
[----:B------:R-:W-:Y:S02]  /*7640*/  ISETP.GT.AND P2, PT, R0, 0x8, P2 ;  /* 0x000000080000780c */ /* 0x000fe40001744270 */
[----:B------:R-:W-:-:S05]  /*7650*/  F2FP.TF32.F32.PACK_B R9, R9 ;  /* 0x00000009ff09723e */ /* 0x000fca00024050ff */
[----:B------:R0:W-:Y:S01]  /*7660*/  @P3 STG.E desc[UR36][R4.64+0x1c0], R9 ;  /* 0x0001c00904003986 */ /* 0x0001e2000c101924 */
[----:B------:R-:W-:-:S03]  /*7670*/  ISETP.GT.AND P3, PT, R3, 0x78, PT ;  /* 0x000000780300780c */ /* 0x000fc60003f64270 */
[----:B------:R-:W-:Y:S01]  /*7680*/  @P1 STG.E desc[UR36][R4.64+0x1c4], R81 ;  /* 0x0001c45104001986 */ /* 0x000fe2000c101924 */
[----:B------:R-:W-:Y:S01]  /*7690*/  ISETP.GT.AND P1, PT, R3, 0x79, PT ;  /* 0x000000790300780c */ /* 0x000fe20003f24270 */
[-C--:B------:R-:W-:Y:S02]  /*76a0*/  FMUL R3, R84, R100.reuse ;  /* 0x0000006454037220 */ /* 0x080fe40000400000 */
[----:B------:R-:W-:Y:S01]  /*76b0*/  @P0 STG.E desc[UR36][R6.64+0x1c0], R11 ;  /* 0x0001c00b06000986 */ /* 0x000fe2000c101924 */
[C---:B------:R-:W-:Y:S02]  /*76c0*/  ISETP.GT.AND P0, PT, R0.reuse, RZ, P3 ;  /* 0x000000ff0000720c */ /* 0x040fe40001f04270 */
[C---:B------:R-:W-:Y:S01]  /*76d0*/  ISETP.GT.AND P3, PT, R0.reuse, 0x8, P3 ;  /* 0x000000080000780c */ /* 0x040fe20001f64270 */
[----:B------:R-:W-:Y:S01]  /*76e0*/  @P2 STG.E desc[UR36][R6.64+0x1c4], R83 ;  /* 0x0001c45306002986 */ /* 0x000fe2000c101924 */
[----:B------:R-:W-:Y:S01]  /*76f0*/  ISETP.GT.AND P2, PT, R0, RZ, P1 ;  /* 0x000000ff0000720c */ /* 0x000fe20000f44270 */
[----:B0-----:R-:W-:Y:S01]  /*7700*/  FMUL R9, R86, R100 ;  /* 0x0000006456097220 */ /* 0x001fe20000400000 */
[----:B------:R-:W-:-:S02]  /*7710*/  ISETP.GT.AND P1, PT, R0, 0x8, P1 ;  /* 0x000000080000780c */ /* 0x000fc40000f24270 */
[----:B------:R-:W-:Y:S02]  /*7720*/  F2FP.TF32.F32.PACK_B R3, R3 ;  /* 0x00000003ff03723e */ /* 0x000fe400024050ff */
[----:B------:R-:W-:-:S03]  /*7730*/  F2FP.TF32.F32.PACK_B R9, R9 ;  /* 0x00000009ff09723e */ /* 0x000fc600024050ff */
[----:B------:R-:W-:Y:S04]  /*7740*/  @P0 STG.E desc[UR36][R4.64+0x1e0], R3 ;  /* 0x0001e00304000986 */ /* 0x000fe8000c101924 */
[----:B------:R0:W-:Y:S02]  /*7750*/  @P2 STG.E desc[UR36][R4.64+0x1e4], R85 ;  /* 0x0001e45504002986 */ /* 0x0001e4000c101924 */
[----:B0-----:R-:W-:Y:S02]  /*7760*/  @P3 IMAD.MOV.U32 R4, RZ, RZ, R6 ;  /* 0x000000ffff043224 */ /* 0x001fe400078e0006 */
[----:B------:R-:W-:-:S05]  /*7770*/  @P3 IMAD.MOV.U32 R5, RZ, RZ, R7 ;  /* 0x000000ffff053224 */ /* 0x000fca00078e0007 */
[----:B------:R0:W-:Y:S04]  /*7780*/  @P3 STG.E desc[UR36][R4.64+0x1e0], R9 ;  /* 0x0001e00904003986 */ /* 0x0001e8000c101924 */
[----:B------:R0:W-:Y:S02]  /*7790*/  @P1 STG.E desc[UR36][R6.64+0x1e4], R87 ;  /* 0x0001e45706001986 */ /* 0x0001e4000c101924 */
.L_x_167:
[----:B------:R-:W-:Y:S05]  /*77a0*/  BSYNC B0 ;  /* 0x0000000000007941 */ /* 0x000fea0003800000 */
.L_x_41:
[----:B------:R-:W3:Y:S01]  /*77b0*/  LDL.LU R24, [R1+0x14] ;  /* 0x0000140001187983 */ /* 0x000ee20000300800 */
[----:B------:R-:W-:-:S03]  /*77c0*/  ULDC.64 UR4, c[0x0][0x650] ;  /* 0x0001940000047ab9 */ /* 0x000fc60000000a00 */
[----:B--2---:R-:W2:Y:S01]  /*77d0*/  LDL.LU R19, [R1+0x18] ;  /* 0x0000180001137983 */ /* 0x004ea20000300800 */
[----:B------:R-:W-:Y:S01]  /*77e0*/  PRMT R0, RZ, 0x7610, R0 ;  /* 0x00007610ff007816 */ /* 0x000fe20000000000 */
[----:B------:R-:W-:Y:S02]  /*77f0*/  IMAD.MOV.U32 R98, RZ, RZ, -0x1 ;  /* 0xffffffffff627424 */ /* 0x000fe400078e00ff */
[----:B------:R-:W-:Y:S01]  /*7800*/  IMAD.MOV.U32 R97, RZ, RZ, -0x1 ;  /* 0xffffffffff617424 */ /* 0x000fe200078e00ff */
[----:B--2---:R-:W-:-:S04]  /*7810*/  IADD3 R19, P0, R19, UR38, RZ ;  /* 0x0000002613137c10 */ /* 0x004fc8000ff1e0ff */
[----:B---3--:R-:W-:Y:S01]  /*7820*/  IADD3.X R24, R24, UR42, RZ, P0, !PT ;  /* 0x0000002a18187c10 */ /* 0x008fe200087fe4ff */
[----:B------:R2:W-:Y:S01]  /*7830*/  STL [R1+0x18], R19 ;  /* 0x0000181301007387 */ /* 0x0005e20000100800 */
[----:B------:R-:W-:-:S03]  /*7840*/  ISETP.GE.U32.AND P0, PT, R19, UR4, PT ;  /* 0x0000000413007c0c */ /* 0x000fc6000bf06070 */
[----:B------:R2:W-:Y:S01]  /*7850*/  STL [R1+0x14], R24 ;  /* 0x0000141801007387 */ /* 0x0005e20000100800 */
[----:B------:R-:W-:-:S13]  /*7860*/  ISETP.GE.U32.AND.EX P0, PT, R24, UR5, PT, P0 ;  /* 0x0000000518007c0c */ /* 0x000fda000bf06100 */
[----:B--2---:R-:W-:Y:S05]  /*7870*/  @P0 BRA `(.L_x_168) ;  /* 0x0000000400580947 */ /* 0x004fea0003800000 */
[----:B0---4-:R-:W0:Y:S01]  /*7880*/  LDC.64 R10, c[0x0][0x628] ;  /* 0x00018a00ff0a7b82 */ /* 0x011e220000000a00 */
[----:B-----5:R-:W2:Y:S01]  /*7890*/  S2R R17, SR_CTAID.X ;  /* 0x0000000000117919 */ /* 0x020ea20000002500 */
[----:B------:R-:W-:Y:S02]  /*78a0*/  IMAD.MOV.U32 R8, RZ, RZ, R19 ;  /* 0x000000ffff087224 */ /* 0x000fe400078e0013 */
[----:B------:R-:W-:Y:S01]  /*78b0*/  IMAD.MOV.U32 R9, RZ, RZ, R24 ;  /* 0x000000ffff097224 */ /* 0x000fe200078e0018 */
[----:B------:R-:W3:Y:S03]  /*78c0*/  S2R R18, SR_CTAID.Y ;  /* 0x0000000000127919 */ /* 0x000ee60000002600 */
[----:B------:R-:W4:Y:S08]  /*78d0*/  LDC R12, c[0x0][0x630] ;  /* 0x00018c00ff0c7b82 */ /* 0x000f300000000800 */
[----:B------:R-:W1:Y:S01]  /*78e0*/  LDC.64 R14, c[0x0][0x620] ;  /* 0x00018800ff0e7b82 */ /* 0x000e620000000a00 */
[----:B0-----:R-:W-:-:S04]  /*78f0*/  ISETP.NE.U32.AND P0, PT, R10, RZ, PT ;  /* 0x000000ff0a00720c */ /* 0x001fc80003f05070 */
[----:B------:R-:W-:-:S13]  /*7900*/  ISETP.NE.AND.EX P0, PT, R11, RZ, PT, P0 ;  /* 0x000000ff0b00720c */ /* 0x000fda0003f05300 */
[----:B-1234-:R-:W-:Y:S05]  /*7910*/  @!P0 BRA `(.L_x_169) ;  /* 0x0000000000288947 */ /* 0x01efea0003800000 */
        /* <DEDUP_REMOVED lines=10> */
.L_x_169:
[-CC-:B------:R-:W-:Y:S01]  /*79c0*/  SHF.R.U64 R97, R8, R12.reuse, R9.reuse ;  /* 0x0000000c08617219 */ /* 0x180fe20000001209 */
[----:B------:R-:W0:Y:S01]  /*79d0*/  LDC.64 R20, c[0x0][0x640] ;  /* 0x00019000ff147b82 */ /* 0x000e220000000a00 */
[----:B------:R-:W-:Y:S01]  /*79e0*/  SHF.R.U32.HI R0, RZ, R12, R9 ;  /* 0x0000000cff007219 */ /* 0x000fe20000011609 */
[----:B------:R-:W-:Y:S01]  /*79f0*/  IMAD.MOV.U32 R4, RZ, RZ, R19 ;  /* 0x000000ffff047224 */ /* 0x000fe200078e0013 */
[----:B------:R-:W-:Y:S01]  /*7a00*/  IADD3 R3, P0, RZ, -R97, RZ ;  /* 0x80000061ff037210 */ /* 0x000fe20007f1e0ff */
[----:B------:R-:W-:Y:S01]  /*7a10*/  ULDC UR4, c[0x0][0x150] ;  /* 0x0000540000047ab9 */ /* 0x000fe20000000800 */
[----:B------:R-:W-:-:S03]  /*7a20*/  I2FP.F32.U32 R7, R17 ;  /* 0x0000001100077245 */ /* 0x000fc60000201000 */
[----:B------:R-:W1:Y:S01]  /*7a30*/  LDC R6, c[0x0][0x618] ;  /* 0x00018600ff067b82 */ /* 0x000e620000000800 */
[----:B------:R-:W-:Y:S02]  /*7a40*/  IMAD.X R5, RZ, RZ, ~R0, P0 ;  /* 0x000000ffff057224 */ /* 0x000fe400000e0e00 */
[----:B------:R-:W-:Y:S01]  /*7a50*/  FMUL R7, R7, UR4 ;  /* 0x0000000407077c20 */ /* 0x000fe20008400000 */
[----:B------:R-:W-:Y:S01]  /*7a60*/  ULDC UR4, c[0x0][0x154] ;  /* 0x0000550000047ab9 */ /* 0x000fe20000000800 */
[-C--:B------:R-:W-:Y:S02]  /*7a70*/  IMAD R0, R5, R14.reuse, RZ ;  /* 0x0000000e05007224 */ /* 0x080fe400078e02ff */
[----:B------:R-:W-:Y:S01]  /*7a80*/  IMAD.MOV.U32 R5, RZ, RZ, R24 ;  /* 0x000000ffff057224 */ /* 0x000fe200078e0018 */
[----:B------:R-:W2:Y:S01]  /*7a90*/  LDC R12, c[0x0][0x608] ;  /* 0x00018200ff0c7b82 */ /* 0x000ea20000000800 */
[----:B------:R-:W3:Y:S01]  /*7aa0*/  F2I.U32.TRUNC.NTZ R7, R7 ;  /* 0x0000000700077305 */ /* 0x000ee2000020f000 */
[----:B------:R-:W-:-:S04]  /*7ab0*/  IMAD.WIDE.U32 R4, R3, R14, R4 ;  /* 0x0000000e03047225 */ /* 0x000fc800078e0004 */
[----:B------:R-:W-:Y:S02]  /*7ac0*/  IMAD R3, R3, R15, R0 ;  /* 0x0000000f03037224 */ /* 0x000fe400078e0200 */
[----:B------:R-:W4:Y:S01]  /*7ad0*/  LDC R9, c[0x0][0x658] ;  /* 0x00019600ff097b82 */ /* 0x000f220000000800 */
[----:B------:R-:W-:Y:S01]  /*7ae0*/  I2FP.F32.U32 R0, R18 ;  /* 0x0000001200007245 */ /* 0x000fe20000201000 */
[----:B------:R-:W-:Y:S01]  /*7af0*/  IMAD.IADD R3, R5, 0x1, R3 ;  /* 0x0000000105037824 */ /* 0x000fe200078e0203 */
[----:B0-----:R-:W-:-:S05]  /*7b00*/  ISETP.NE.U32.AND P0, PT, R20, RZ, PT ;  /* 0x000000ff1400720c */ /* 0x001fca0003f05070 */
[----:B------:R-:W0:Y:S01]  /*7b10*/  LDC R8, c[0x0][0x144] ;  /* 0x00005100ff087b82 */ /* 0x000e220000000800 */
[-C--:B-1----:R-:W-:Y:S01]  /*7b20*/  SHF.R.U64 R10, R4, R6.reuse, R3 ;  /* 0x00000006040a7219 */ /* 0x082fe20000001203 */
[----:B---3--:R-:W-:Y:S01]  /*7b30*/  IMAD.MOV R7, RZ, RZ, -R7 ;  /* 0x000000ffff077224 */ /* 0x008fe200078e0a07 */
[----:B------:R-:W-:Y:S01]  /*7b40*/  SHF.R.U32.HI R3, RZ, R6, R3 ;  /* 0x00000006ff037219 */ /* 0x000fe20000011603 */
[----:B------:R-:W-:Y:S01]  /*7b50*/  FMUL R6, R0, UR4 ;  /* 0x0000000400067c20 */ /* 0x000fe20008400000 */
[----:B------:R-:W-:-:S03]  /*7b60*/  ISETP.NE.AND.EX P0, PT, R21, RZ, PT, P0 ;  /* 0x000000ff1500720c */ /* 0x000fc60003f05300 */
[----:B------:R-:W1:Y:S01]  /*7b70*/  LDC R19, c[0x0][0x148] ;  /* 0x00005200ff137b82 */ /* 0x000e620000000800 */
[-CC-:B--2---:R-:W-:Y:S02]  /*7b80*/  SHF.R.U64 R13, R10, R12.reuse, R3.reuse ;  /* 0x0000000c0a0d7219 */ /* 0x184fe40000001203 */
[----:B------:R-:W-:Y:S02]  /*7b90*/  SHF.R.U32.HI R0, RZ, R12, R3 ;  /* 0x0000000cff007219 */ /* 0x000fe40000011603 */
[----:B------:R2:W3:Y:S03]  /*7ba0*/  F2I.U32.TRUNC.NTZ R12, R6 ;  /* 0x00000006000c7305 */ /* 0x0004e6000020f000 */
[----:B------:R-:W1:Y:S01]  /*7bb0*/  LDC R24, c[0x0][0x648] ;  /* 0x00019200ff187b82 */ /* 0x000e620000000800 */
[-CC-:B----4-:R-:W-:Y:S02]  /*7bc0*/  SHF.R.U64 R15, R13, R9.reuse, R0.reuse ;  /* 0x000000090d0f7219 */ /* 0x190fe40000001200 */
[----:B------:R-:W-:-:S03]  /*7bd0*/  SHF.R.U32.HI R5, RZ, R9, R0 ;  /* 0x00000009ff057219 */ /* 0x000fc60000011600 */
[----:B------:R-:W-:Y:S02]  /*7be0*/  IMAD.MOV.U32 R4, RZ, RZ, R15 ;  /* 0x000000ffff047224 */ /* 0x000fe400078e000f */
[----:B------:R-:W4:Y:S01]  /*7bf0*/  LDC R25, c[0x0][0x638] ;  /* 0x00018e00ff197b82 */ /* 0x000f220000000800 */
[----:B0-----:R-:W-:-:S07]  /*7c00*/  IMAD R14, R8, R7, R17 ;  /* 0x00000007080e7224 */ /* 0x001fce00078e0211 */
[----:B------:R-:W0:Y:S08]  /*7c10*/  LDC R99, c[0x0][0x610] ;  /* 0x00018400ff637b82 */ /* 0x000e300000000800 */
[----:B------:R-:W0:Y:S01]  /*7c20*/  LDC R26, c[0x0][0x600] ;  /* 0x00018000ff1a7b82 */ /* 0x000e220000000800 */
[----:B--23--:R-:W-:Y:S05]  /*7c30*/  @!P0 BRA `(.L_x_170) ;  /* 0x0000000000288947 */ /* 0x00cfea0003800000 */
[----:B------:R-:W2:Y:S02]  /*7c40*/  LDC R0, c[0x0][0x64c] ;  /* 0x00019300ff007b82 */ /* 0x000ea40000000800 */
[----:B--2---:R-:W-:-:S05]  /*7c50*/  IADD3 R3, P0, R15, R0, RZ ;  /* 0x000000000f037210 */ /* 0x004fca0007f1e0ff */
        /* <DEDUP_REMOVED lines=8> */
.L_x_170:
[----:B------:R-:W2:Y:S01]  /*7ce0*/  LDC R3, c[0x0][0x65c] ;  /* 0x00019700ff037b82 */ /* 0x000ea20000000800 */
[----:B-1----:R-:W-:Y:S01]  /*7cf0*/  SHF.R.U64 R0, R4, R24, R5 ;  /* 0x0000001804007219 */ /* 0x002fe20000001205 */
[----:B------:R-:W-:Y:S01]  /*7d00*/  IMAD.MOV R12, RZ, RZ, -R12 ;  /* 0x000000ffff0c7224 */ /* 0x000fe200078e0a0c */
[----:B------:R-:W-:-:S03]  /*7d10*/  LOP3.LUT R5, R10, R109, RZ, 0xc0, !PT ;  /* 0x0000006d0a057212 */ /* 0x000fc600078ec0ff */
[----:B------:R-:W-:Y:S01]  /*7d20*/  IMAD.MOV R4, RZ, RZ, -R0 ;  /* 0x000000ffff047224 */ /* 0x000fe200078e0a00 */
[----:B--2---:R-:W-:Y:S02]  /*7d30*/  ISETP.NE.AND P0, PT, R3, 0x1, PT ;  /* 0x000000010300780c */ /* 0x004fe40003f05270 */
[----:B------:R-:W-:-:S05]  /*7d40*/  LOP3.LUT R3, R13, R110, RZ, 0xc0, !PT ;  /* 0x0000006e0d037212 */ /* 0x000fca00078ec0ff */
[----:B------:R-:W-:Y:S02]  /*7d50*/  IMAD R3, R106, R0, R3 ;  /* 0x000000006a037224 */ /* 0x000fe400078e0203 */
[----:B----4-:R-:W-:-:S04]  /*7d60*/  IMAD R0, R4, R25, R15 ;  /* 0x0000001904007224 */ /* 0x010fc800078e020f */
[----:B------:R-:W-:Y:S02]  /*7d70*/  @P0 IMAD R14, R19, R12, R18 ;  /* 0x0000000c130e0224 */ /* 0x000fe400078e0212 */
[----:B0-----:R-:W-:Y:S02]  /*7d80*/  IMAD R4, R0, R26, R5 ;  /* 0x0000001a00047224 */ /* 0x001fe400078e0205 */
[----:B------:R-:W-:Y:S02]  /*7d90*/  IMAD R99, R3, R99, R14 ;  /* 0x0000006303637224 */ /* 0x000fe400078e020e */
[----:B------:R-:W-:-:S03]  /*7da0*/  IMAD.MOV.U32 R3, RZ, RZ, 0x1 ;  /* 0x00000001ff037424 */ /* 0x000fc600078e00ff */
[----:B------:R-:W-:Y:S02]  /*7db0*/  SEL R98, R4, R99, !P0 ;  /* 0x0000006304627207 */ /* 0x000fe40004000000 */
[----:B------:R-:W-:Y:S02]  /*7dc0*/  PRMT R0, R3, 0x7610, R0 ;  /* 0x0000761003007816 */ /* 0x000fe40000000000 */
[----:B------:R-:W-:-:S07]  /*7dd0*/  SEL R99, R99, R4, !P0 ;  /* 0x0000000463637207 */ /* 0x000fce0004000000 */
.L_x_168:
[----:B------:R-:W-:Y:S01]  /*7de0*/  UIMAD.WIDE.U32 UR4, UR41, 0x24924925, URZ ;  /* 0x24924925290478a5 */ /* 0x000fe2000f8e003f */
[----:B------:R-:W-:-:S03]  /*7df0*/  LOP3.LUT P0, RZ, R0, 0xff, RZ, 0xc0, !PT ;  /* 0x000000ff00ff7812 */ /* 0x000fc6000780c0ff */
[----:B------:R-:W-:-:S04]  /*7e00*/  UIADD3 UR4, UR41, -UR5, URZ ;  /* 0x8000000529047290 */ /* 0x000fc8000fffe03f */
[----:B------:R-:W-:-:S04]  /*7e10*/  ULEA.HI UR4, UR4, UR5, URZ, 0x1f ;  /* 0x0000000504047291 */ /* 0x000fc8000f8ff83f */
[----:B------:R-:W-:-:S04]  /*7e20*/  USHF.R.U32.HI UR4, URZ, 0x2, UR4 ;  /* 0x000000023f047899 */ /* 0x000fc80008011604 */
[----:B------:R-:W-:Y:S01]  /*7e30*/  UIMAD UR41, UR4, -0x7, UR41 ;  /* 0xfffffff9042978a4 */ /* 0x000fe2000f8e0229 */
[----:B------:R-:W-:Y:S11]  /*7e40*/  @P0 BRA `(.L_x_171) ;  /* 0xffffff9400500947 */ /* 0x000ff6000383ffff */
[----:B------:R-:W-:Y:S05]  /*7e50*/  EXIT ;  /* 0x000000000000794d */ /* 0x000fea0003800000 */
.L_x_3:
[----:B0-----:R-:W2:Y:S04]  /*7e60*/  LDL R19, [R1+0x18] ;  /* 0x0000180001137983 */ /* 0x001ea80000100800 */
[----:B------:R-:W3:Y:S01]  /*7e70*/  LDL R20, [R1+0x14] ;  /* 0x0000140001147983 */ /* 0x000ee20000100800 */
[----:B------:R-:W-:Y:S01]  /*7e80*/  IMAD.MOV.U32 R7, RZ, RZ, -0x1 ;  /* 0xffffffffff077424 */ /* 0x000fe200078e00ff */
[----:B------:R-:W-:-:S04]  /*7e90*/  ULDC.64 UR4, c[0x0][0x650] ;  /* 0x0001940000047ab9 */ /* 0x000fc80000000a00 */
[----:B------:R0:W-:Y:S01]  /*7ea0*/  STL [R1+0x4], R7 ;  /* 0x0000040701007387 */ /* 0x0001e20000100800 */
[----:B------:R-:W-:Y:S01]  /*7eb0*/  PRMT R6, RZ, 0x7610, R6 ;  /* 0x00007610ff067816 */ /* 0x000fe20000000006 */
[----:B------:R-:W-:Y:S02]  /*7ec0*/  IMAD.MOV.U32 R17, RZ, RZ, -0x1 ;  /* 0xffffffffff117424 */ /* 0x000fe400078e00ff */
[----:B------:R-:W-:Y:S01]  /*7ed0*/  IMAD.MOV.U32 R16, RZ, RZ, -0x1 ;  /* 0xffffffffff107424 */ /* 0x000fe200078e00ff */
[----:B--2---:R-:W-:-:S04]  /*7ee0*/  ISETP.GE.U32.AND P0, PT, R19, UR4, PT ;  /* 0x0000000413007c0c */ /* 0x004fc8000bf06070 */
[----:B---3--:R-:W-:-:S13]  /*7ef0*/  ISETP.GE.U32.AND.EX P0, PT, R20, UR5, PT, P0 ;  /* 0x0000000514007c0c */ /* 0x008fda000bf06100 */
[----:B0-----:R-:W-:Y:S05]  /*7f00*/  @P0 BRA `(.L_x_172) ;  /* 0x0000000400680947 */ /* 0x001fea0003800000 */
[----:B------:R-:W0:Y:S01]  /*7f10*/  LDC.64 R12, c[0x0][0x628] ;  /* 0x00018a00ff0c7b82 */ /* 0x000e220000000a00 */
[----:B------:R-:W-:Y:S02]  /*7f20*/  IMAD.MOV.U32 R10, RZ, RZ, R19 ;  /* 0x000000ffff0a7224 */ /* 0x000fe400078e0013 */
[----:B------:R-:W-:-:S05]  /*7f30*/  IMAD.MOV.U32 R11, RZ, RZ, R20 ;  /* 0x000000ffff0b7224 */ /* 0x000fca00078e0014 */
[----:B------:R-:W1:Y:S08]  /*7f40*/  LDC R14, c[0x0][0x630] ;  /* 0x00018c00ff0e7b82 */ /* 0x000e700000000800 */
[----:B------:R-:W2:Y:S01]  /*7f50*/  LDC.64 R16, c[0x0][0x620] ;  /* 0x00018800ff107b82 */ /* 0x000ea20000000a00 */
[----:B0-----:R-:W-:-:S04]  /*7f60*/  ISETP.NE.U32.AND P0, PT, R12, RZ, PT ;  /* 0x000000ff0c00720c */ /* 0x001fc80003f05070 */
[----:B------:R-:W-:-:S13]  /*7f70*/  ISETP.NE.AND.EX P0, PT, R13, RZ, PT, P0 ;  /* 0x000000ff0d00720c */ /* 0x000fda0003f05300 */
[----:B-12---:R-:W-:Y:S05]  /*7f80*/  @!P0 BRA `(.L_x_173) ;  /* 0x0000000000288947 */ /* 0x006fea0003800000 */
        /* <DEDUP_REMOVED lines=10> */
.L_x_173:
[--C-:B------:R-:W-:Y:S01]  /*8030*/  SHF.R.U64 R12, R10, R14, R11.reuse ;  /* 0x0000000e0a0c7219 */ /* 0x100fe2000000120b */
[----:B------:R-:W-:Y:S01]  /*8040*/  IMAD.MOV.U32 R7, RZ, RZ, R20 ;  /* 0x000000ffff077224 */ /* 0x000fe200078e0014 */
[----:B------:R-:W-:Y:S01]  /*8050*/  I2FP.F32.U32 R8, R4 ;  /* 0x0000000400087245 */ /* 0x000fe20000201000 */
[----:B------:R-:W0:Y:S01]  /*8060*/  LDC R18, c[0x0][0x618] ;  /* 0x00018600ff127b82 */ /* 0x000e220000000800 */
[----:B------:R-:W-:Y:S01]  /*8070*/  SHF.R.U32.HI R5, RZ, R14, R11 ;  /* 0x0000000eff057219 */ /* 0x000fe2000001160b */
[----:B------:R-:W-:Y:S01]  /*8080*/  ULDC UR4, c[0x0][0x150] ;  /* 0x0000540000047ab9 */ /* 0x000fe20000000800 */
[----:B------:R-:W-:Y:S01]  /*8090*/  IADD3 R9, P0, RZ, -R12, RZ ;  /* 0x8000000cff097210 */ /* 0x000fe20007f1e0ff */
[----:B------:R-:W-:Y:S01]  /*80a0*/  FMUL R11, R8, UR4 ;  /* 0x00000004080b7c20 */ /* 0x000fe20008400000 */
[----:B------:R-:W-:Y:S01]  /*80b0*/  IMAD.MOV.U32 R6, RZ, RZ, R19 ;  /* 0x000000ffff067224 */ /* 0x000fe200078e0013 */
[----:B------:R-:W-:Y:S02]  /*80c0*/  ULDC UR4, c[0x0][0x154] ;  /* 0x0000550000047ab9 */ /* 0x000fe40000000800 */
[----:B------:R-:W1:Y:S01]  /*80d0*/  LDC.64 R20, c[0x0][0x640] ;  /* 0x00019000ff147b82 */ /* 0x000e620000000a00 */
[----:B------:R-:W-:Y:S01]  /*80e0*/  IMAD.X R5, RZ, RZ, ~R5, P0 ;  /* 0x000000ffff057224 */ /* 0x000fe200000e0e05 */
[----:B------:R-:W2:Y:S01]  /*80f0*/  F2I.U32.TRUNC.NTZ R11, R11 ;  /* 0x0000000b000b7305 */ /* 0x000ea2000020f000 */
[----:B------:R-:W-:-:S04]  /*8100*/  IMAD.WIDE.U32 R6, R9, R16, R6 ;  /* 0x0000001009067225 */ /* 0x000fc800078e0006 */
[----:B------:R-:W-:Y:S01]  /*8110*/  IMAD R8, R5, R16, RZ ;  /* 0x0000001005087224 */ /* 0x000fe200078e02ff */
[----:B------:R-:W3:Y:S03]  /*8120*/  LDC R13, c[0x0][0x144] ;  /* 0x00005100ff0d7b82 */ /* 0x000ee60000000800 */
[----:B------:R-:W-:Y:S02]  /*8130*/  IMAD R5, R9, R17, R8 ;  /* 0x0000001109057224 */ /* 0x000fe400078e0208 */
[----:B------:R-:W-:Y:S02]  /*8140*/  IMAD.MOV.U32 R8, RZ, RZ, -0x1 ;  /* 0xffffffffff087424 */ /* 0x000fe400078e00ff */
[----:B------:R-:W-:Y:S01]  /*8150*/  IMAD.IADD R5, R7, 0x1, R5 ;  /* 0x0000000107057824 */ /* 0x000fe200078e0205 */
[----:B------:R-:W4:Y:S01]  /*8160*/  LDC R14, c[0x0][0x608] ;  /* 0x00018200ff0e7b82 */ /* 0x000f220000000800 */
[----:B------:R-:W-:-:S03]  /*8170*/  I2FP.F32.U32 R7, R3 ;  /* 0x0000000300077245 */ /* 0x000fc60000201000 */
[-C--:B0-----:R-:W-:Y:S01]  /*8180*/  SHF.R.U64 R10, R6, R18.reuse, R5 ;  /* 0x00000012060a7219 */ /* 0x081fe20000001205 */
[----:B--2---:R-:W-:Y:S01]  /*8190*/  IMAD.MOV R6, RZ, RZ, -R11 ;  /* 0x000000ffff067224 */ /* 0x004fe200078e0a0b */
[----:B------:R-:W-:Y:S01]  /*81a0*/  SHF.R.U32.HI R5, RZ, R18, R5 ;  /* 0x00000012ff057219 */ /* 0x000fe20000011605 */
[----:B------:R-:W-:Y:S01]  /*81b0*/  FMUL R7, R7, UR4 ;  /* 0x0000000407077c20 */ /* 0x000fe20008400000 */
[----:B------:R-:W0:Y:S01]  /*81c0*/  LDC R9, c[0x0][0x658] ;  /* 0x00019600ff097b82 */ /* 0x000e220000000800 */
[----:B-1----:R-:W-:-:S04]  /*81d0*/  ISETP.NE.U32.AND P0, PT, R20, RZ, PT ;  /* 0x000000ff1400720c */ /* 0x002fc80003f05070 */
[----:B------:R-:W-:-:S03]  /*81e0*/  ISETP.NE.AND.EX P0, PT, R21, RZ, PT, P0 ;  /* 0x000000ff1500720c */ /* 0x000fc60003f05300 */
[----:B------:R-:W1:Y:S01]  /*81f0*/  LDC R16, c[0x0][0x148] ;  /* 0x00005200ff107b82 */ /* 0x000e620000000800 */
[----:B---3--:R-:W-:Y:S02]  /*8200*/  IMAD R17, R13, R6, R4 ;  /* 0x000000060d117224 */ /* 0x008fe400078e0204 */
[----:B------:R-:W-:-:S05]  /*8210*/  IMAD.MOV.U32 R6, RZ, RZ, 0x1 ;  /* 0x00000001ff067424 */ /* 0x000fca00078e00ff */
[----:B------:R-:W2:Y:S01]  /*8220*/  LDC R19, c[0x0][0x600] ;  /* 0x00018000ff137b82 */ /* 0x000ea20000000800 */
[-CC-:B----4-:R-:W-:Y:S02]  /*8230*/  SHF.R.U64 R13, R10, R14.reuse, R5.reuse ;  /* 0x0000000e0a0d7219 */ /* 0x190fe40000001205 */
[----:B------:R-:W-:Y:S02]  /*8240*/  SHF.R.U32.HI R4, RZ, R14, R5 ;  /* 0x0000000eff047219 */ /* 0x000fe40000011605 */
[----:B------:R3:W4:Y:S03]  /*8250*/  F2I.U32.TRUNC.NTZ R14, R7 ;  /* 0x00000007000e7305 */ /* 0x000726000020f000 */
[----:B------:R-:W1:Y:S01]  /*8260*/  LDC R22, c[0x0][0x648] ;  /* 0x00019200ff167b82 */ /* 0x000e620000000800 */
[-C--:B0-----:R-:W-:Y:S02]  /*8270*/  SHF.R.U64 R15, R13, R9.reuse, R4 ;  /* 0x000000090d0f7219 */ /* 0x081fe40000001204 */
[----:B------:R-:W-:-:S02]  /*8280*/  SHF.L.U32 R8, R8, R9, RZ ;  /* 0x0000000908087219 */ /* 0x000fc400000006ff */
[-C--:B------:R-:W-:Y:S01]  /*8290*/  SHF.R.U32.HI R5, RZ, R9.reuse, R4 ;  /* 0x00000009ff057219 */ /* 0x080fe20000011604 */
[----:B------:R-:W-:Y:S01]  /*82a0*/  IMAD.MOV.U32 R4, RZ, RZ, R15 ;  /* 0x000000ffff047224 */ /* 0x000fe200078e000f */
[----:B------:R-:W-:Y:S01]  /*82b0*/  SHF.L.U32 R18, R6, R9, RZ ;  /* 0x0000000906127219 */ /* 0x000fe200000006ff */
[----:B------:R-:W0:Y:S01]  /*82c0*/  LDC R23, c[0x0][0x638] ;  /* 0x00018e00ff177b82 */ /* 0x000e220000000800 */
[----:B------:R-:W-:-:S07]  /*82d0*/  LOP3.LUT R24, RZ, R8, RZ, 0x33, !PT ;  /* 0x00000008ff187212 */ /* 0x000fce00078e33ff */
[----:B------:R-:W0:Y:S01]  /*82e0*/  LDC R25, c[0x0][0x610] ;  /* 0x00018400ff197b82 */ /* 0x000e220000000800 */
[----:B---34-:R-:W-:Y:S05]  /*82f0*/  @!P0 BRA `(.L_x_174) ;  /* 0x0000000000288947 */ /* 0x018fea0003800000 */
[----:B------:R-:W3:Y:S02]  /*8300*/  LDC R4, c[0x0][0x64c] ;  /* 0x00019300ff047b82 */ /* 0x000ee40000000800 */
[----:B---3--:R-:W-:-:S05]  /*8310*/  IADD3 R9, P0, R15, R4, RZ ;  /* 0x000000040f097210 */ /* 0x008fca0007f1e0ff */
        /* <DEDUP_REMOVED lines=8> */
.L_x_174:
[----:B------:R-:W3:Y:S01]  /*83a0*/  LDC R6, c[0x0][0x65c] ;  /* 0x00019700ff067b82 */ /* 0x000ee20000000800 */
[----:B------:R4:W-:Y:S01]  /*83b0*/  STL [R1+0x4], R12 ;  /* 0x0000040c01007387 */ /* 0x0009e20000100800 */
[----:B-1----:R-:W-:Y:S01]  /*83c0*/  SHF.R.U64 R5, R4, R22, R5 ;  /* 0x0000001604057219 */ /* 0x002fe20000001205 */
[----:B--2---:R-:W-:Y:S01]  /*83d0*/  VIADD R7, R19, 0xffffffff ;  /* 0xffffffff13077836 */ /* 0x004fe20000000000 */
[----:B------:R-:W-:Y:S01]  /*83e0*/  LOP3.LUT R4, R13, R24, RZ, 0xc0, !PT ;  /* 0x000000180d047212 */ /* 0x000fe200078ec0ff */
[----:B------:R-:W-:-:S03]  /*83f0*/  IMAD.MOV R14, RZ, RZ, -R14 ;  /* 0x000000ffff0e7224 */ /* 0x000fc600078e0a0e */
[----:B------:R-:W-:Y:S01]  /*8400*/  LOP3.LUT R10, R10, R7, RZ, 0xc0, !PT ;  /* 0x000000070a0a7212 */ /* 0x000fe200078ec0ff */
[----:B------:R-:W-:Y:S01]  /*8410*/  IMAD R4, R18, R5, R4 ;  /* 0x0000000512047224 */ /* 0x000fe200078e0204 */
[----:B---3--:R-:W-:Y:S01]  /*8420*/  ISETP.NE.AND P0, PT, R6, 0x1, PT ;  /* 0x000000010600780c */ /* 0x008fe20003f05270 */
[----:B------:R-:W-:-:S12]  /*8430*/  IMAD.MOV R6, RZ, RZ, -R5 ;  /* 0x000000ffff067224 */ /* 0x000fd800078e0a05 */
[----:B------:R-:W-:Y:S02]  /*8440*/  @P0 IMAD R17, R16, R14, R3 ;  /* 0x0000000e10110224 */ /* 0x000fe400078e0203 */
[----:B0-----:R-:W-:Y:S02]  /*8450*/  IMAD R3, R6, R23, R15 ;  /* 0x0000001706037224 */ /* 0x001fe400078e020f */
[----:B------:R-:W-:Y:S02]  /*8460*/  IMAD R17, R4, R25, R17 ;  /* 0x0000001904117224 */ /* 0x000fe400078e0211 */
[----:B------:R-:W-:Y:S02]  /*8470*/  IMAD R4, R3, R19, R10 ;  /* 0x0000001303047224 */ /* 0x000fe400078e020a */
[----:B------:R-:W-:-:S03]  /*8480*/  IMAD.MOV.U32 R6, RZ, RZ, 0x1 ;  /* 0x00000001ff067424 */ /* 0x000fc600078e00ff */
[----:B------:R-:W-:Y:S02]  /*8490*/  SEL R16, R4, R17, !P0 ;  /* 0x0000001104107207 */ /* 0x000fe40004000000 */
[----:B----4-:R-:W-:-:S07]  /*84a0*/  SEL R17, R17, R4, !P0 ;  /* 0x0000000411117207 */ /* 0x010fce0004000000 */
.L_x_172:
[----:B------:R-:W-:-:S08]  /*84b0*/  NOP ;  /* 0x0000000000007918 */ /* 0x000fd00000000000 */
[----:B------:R-:W0:-:S00]  /*84c0*/  USETMAXREG.DEALLOC.CTAPOOL 0x28 ;  /* 0x00000028000079c8 */ /* 0x000e0000080e0500 */
[----:B0-----:R-:W-:-:S13]  /*84d0*/  ISETP.NE.AND P0, PT, R0, RZ, PT ;  /* 0x000000ff0000720c */ /* 0x001fda0003f05270 */
[----:B------:R-:W-:Y:S05]  /*84e0*/  @P0 EXIT ;  /* 0x000000000000094d */ /* 0x000fea0003800000 */
[----:B------:R-:W-:Y:S01]  /*84f0*/  IMAD.MOV.U32 R0, RZ, RZ, 0x1 ;  /* 0x00000001ff007424 */ /* 0x000fe200078e00ff */
[----:B------:R0:W-:Y:S01]  /*8500*/  STL [R1+0x28], RZ ;  /* 0x000028ff01007387 */ /* 0x0001e20000100800 */
[----:B------:R-:W-:-:S03]  /*8510*/  LOP3.LUT P0, RZ, R6, 0xff, RZ, 0xc0, !PT ;  /* 0x000000ff06ff7812 */ /* 0x000fc6000780c0ff */
[----:B------:R0:W-:Y:S10]  /*8520*/  STL [R1+0x1c], R0 ;  /* 0x00001c0001007387 */ /* 0x0001f40000100800 */
[----:B0-----:R-:W-:Y:S05]  /*8530*/  @!P0 BRA `(.L_x_175) ;  /* 0x0000001c00608947 */ /* 0x001fea0003800000 */
[----:B------:R-:W2:Y:S01]  /*8540*/  LDL R3, [R1+0x10] ;  /* 0x0000100001037983 */ /* 0x000ea20000100800 */
[----:B------:R-:W0:Y:S01]  /*8550*/  LDC R0, c[0x0][0x28c] ;  /* 0x0000a300ff007b82 */ /* 0x000e220000000800 */
[C---:B------:R-:W-:Y:S01]  /*8560*/  LOP3.LUT R7, R2.reuse, 0x7f, RZ, 0xc0, !PT ;  /* 0x0000007f02077812 */ /* 0x040fe200078ec0ff */
[----:B------:R-:W-:Y:S01]  /*8570*/  ULDC UR41, c[0x0][0x658] ;  /* 0x0001960000297ab9 */ /* 0x000fe20000000800 */
[----:B------:R-:W3:Y:S01]  /*8580*/  LDL.LU R5, [R1+0x8] ;  /* 0x0000080001057983 */ /* 0x000ee20000300800 */
[----:B------:R-:W-:Y:S01]  /*8590*/  LOP3.LUT P0, RZ, R2, 0x1f, RZ, 0xc0, !PT ;  /* 0x0000001f02ff7812 */ /* 0x000fe2000780c0ff */
[----:B------:R-:W-:Y:S01]  /*85a0*/  UMOV UR4, 0xffffffff ;  /* 0xffffffff00047882 */ /* 0x000fe20000000000 */
[C---:B------:R-:W-:Y:S01]  /*85b0*/  ISETP.NE.AND P1, PT, R7.reuse, RZ, PT ;  /* 0x000000ff0700720c */ /* 0x040fe20003f25270 */
[----:B------:R-:W-:Y:S01]  /*85c0*/  BSSY B7, `(.L_x_175) ;  /* 0x00001cf000077945 */ /* 0x000fe20003800000 */
[----:B------:R-:W-:Y:S01]  /*85d0*/  ISETP.NE.OR P0, PT, R7, RZ, !P0 ;  /* 0x000000ff0700720c */ /* 0x000fe20004705670 */
[----:B------:R-:W-:Y:S01]  /*85e0*/  USHF.L.U32 UR4, UR4, UR41, URZ ;  /* 0x0000002904047299 */ /* 0x000fe2000800063f */
[----:B------:R-:W-:Y:S01]  /*85f0*/  ULDC UR40, c[0x0][0x600] ;  /* 0x0001800000287ab9 */ /* 0x000fe20000000800 */
[----:B------:R-:W-:Y:S01]  /*8600*/  UMOV UR5, 0x1 ;  /* 0x0000000100057882 */ /* 0x000fe20000000000 */
[----:B------:R-:W-:-:S02]  /*8610*/  UIADD3 UR40, UR40, -0x1, URZ ;  /* 0xffffffff28287890 */ /* 0x000fc4000fffe03f */
[----:B------:R-:W-:Y:S02]  /*8620*/  USHF.L.U32 UR41, UR5, UR41, URZ ;  /* 0x0000002905297299 */ /* 0x000fe4000800063f */
[----:B------:R-:W-:Y:S01]  /*8630*/  ULOP3.LUT UR43, URZ, UR4, URZ, 0x33, !UPT ;  /* 0x000000043f2b7292 */ /* 0x000fe2000f8e333f */
[----:B------:R-:W-:Y:S01]  /*8640*/  ULDC.64 UR36, c[0x0][0x198] ;  /* 0x0000660000247ab9 */ /* 0x000fe20000000a00 */
[----:B0-----:R-:W-:Y:S02]  /*8650*/  VIADD R0, R0, 0x1f ;  /* 0x0000001f00007836 */ /* 0x001fe40000000000 */
[----:B--2---:R-:W-:-:S03]  /*8660*/  IMAD.MOV.U32 R4, RZ, RZ, R3 ;  /* 0x000000ffff047224 */ /* 0x004fc600078e0003 */
[----:B------:R-:W-:Y:S02]  /*8670*/  SHF.R.S32.HI R3, RZ, 0x1f, R0 ;  /* 0x0000001fff037819 */ /* 0x000fe40000011400 */
[----:B---3--:R-:W-:Y:S02]  /*8680*/  LOP3.LUT R5, R5, 0xfffffffe, RZ, 0xc0, !PT ;  /* 0xfffffffe05057812 */ /* 0x008fe400078ec0ff */
[----:B------:R-:W-:Y:S01]  /*8690*/  LEA.HI R3, R3, R0, RZ, 0x5 ;  /* 0x0000000003037211 */ /* 0x000fe200078f28ff */
[----:B------:R-:W-:Y:S01]  /*86a0*/  IMAD.MOV.U32 R0, RZ, RZ, 0x1 ;  /* 0x00000001ff007424 */ /* 0x000fe200078e00ff */
[----:B------:R-:W-:Y:S02]  /*86b0*/  @P1 LOP3.LUT R5, R5, 0x1, RZ, 0xfc, !PT ;  /* 0x0000000105051812 */ /* 0x000fe400078efcff */
[----:B------:R-:W-:Y:S02]  /*86c0*/  LOP3.LUT R4, R4, 0x2, RZ, 0xfc, !PT ;  /* 0x0000000204047812 */ /* 0x000fe400078efcff */
[----:B------:R-:W-:-:S02]  /*86d0*/  LOP3.LUT R5, R5, 0xfffffffd, RZ, 0xc0, !PT ;  /* 0xfffffffd05057812 */ /* 0x000fc400078ec0ff */
[--C-:B------:R-:W-:Y:S02]  /*86e0*/  SHF.R.S32.HI R2, RZ, 0x5, R3.reuse ;  /* 0x00000005ff027819 */ /* 0x100fe40000011403 */
[----:B------:R-:W-:Y:S02]  /*86f0*/  @P0 LOP3.LUT R5, R5, 0x2, RZ, 0xfc, !PT ;  /* 0x0000000205050812 */ /* 0x000fe400078efcff */
[----:B------:R-:W-:Y:S01]  /*8700*/  PRMT R3, R0, 0x7610, R3 ;  /* 0x0000761000037816 */ /* 0x000fe20000000003 */
[----:B------:R-:W-:Y:S02]  /*8710*/  VIADD R0, R2, 0x1 ;  /* 0x0000000102007836 */ /* 0x000fe40000000000 */
[----:B------:R-:W-:Y:S04]  /*8720*/  STL [R1+0x8], R5 ;  /* 0x0000080501007387 */ /* 0x000fe80000100800 */
[----:B------:R0:W-:Y:S04]  /*8730*/  STL [R1+0xc], R4 ;  /* 0x00000c0401007387 */ /* 0x0001e80000100800 */
[----:B------:R1:W-:Y:S01]  /*8740*/  STL [R1+0x28], RZ ;  /* 0x000028ff01007387 */ /* 0x0003e20000100800 */
[----:B0-----:R-:W-:-:S05]  /*8750*/  IMAD.MOV.U32 R4, RZ, RZ, 0x1 ;  /* 0x00000001ff047424 */ /* 0x001fca00078e00ff */
[----:B------:R1:W-:Y:S04]  /*8760*/  STL [R1+0x1c], R4 ;  /* 0x00001c0401007387 */ /* 0x0003e80000100800 */
[----:B------:R1:W-:Y:S04]  /*8770*/  STL [R1+0x24], R2 ;  /* 0x0000240201007387 */ /* 0x0003e80000100800 */
[----:B------:R1:W-:Y:S04]  /*8780*/  STL.S16 [R1+0x2c], R3 ;  /* 0x00002c0301007387 */ /* 0x0003e80000100600 */
[----:B------:R1:W-:Y:S02]  /*8790*/  STL [R1+0x30], R0 ;  /* 0x0000300001007387 */ /* 0x0003e40000100800 */
.L_x_189:
[----:B------:R-:W-:-:S03]  /*87a0*/  UMOV UR4, 0xffffffff ;  /* 0xffffffff00047882 */ /* 0x000fc60000000000 */
[----:B0-----:R-:W-:Y:S05]  /*87b0*/  BRA.DIV UR4, `(.L_x_176) ;  /* 0x0000002604dc7947 */ /* 0x001fea000b800000 */
[----:B------:R-:W-:-:S13]  /*87c0*/  ELECT P6, URZ, PT ;  /* 0x00000000003f782f */ /* 0x000fda00038c0000 */
.L_x_217:
[----:B------:R-:W-:Y:S04]  /*87d0*/  BSSY B6, `(.L_x_177) ;  /* 0x000012a000067945 */ /* 0x000fe80003800000 */
[----:B------:R-:W-:Y:S05]  /*87e0*/  @!P6 BRA `(.L_x_178) ;  /* 0x0000001000a0e947 */ /* 0x000fea0003800000 */
[----:B-1----:R-:W0:Y:S01]  /*87f0*/  S2R R3, SR_CgaCtaId ;  /* 0x0000000000037919 */ /* 0x002e220000008800 */
[----:B------:R-:W-:-:S04]  /*8800*/  MOV R0, 0x400 ;  /* 0x0000040000007802 */ /* 0x000fc80000000f00 */
[----:B0-----:R-:W-:-:S05]  /*8810*/  LEA R18, R3, R0, 0x18 ;  /* 0x0000000003127211 */ /* 0x001fca00078ec0ff */
[----:B------:R0:W-:Y:S01]  /*8820*/  STL [R1+0x20], R18 ;  /* 0x0000201201007387 */ /* 0x0001e20000100800 */
[----:B------:R-:W-:-:S05]  /*8830*/  VIADD R0, R18, 0x200 ;  /* 0x0000020012007836 */ /* 0x000fca0000000000 */
[----:B------:R-:W-:-:S13]  /*8840*/  LOP3.LUT P0, RZ, R0, 0x9f, RZ, 0xc0, !PT ;  /* 0x0000009f00ff7812 */ /* 0x000fda000780c0ff */
[----:B0-----:R-:W-:Y:S05]  /*8850*/  @!P0 BRA `(.L_x_179) ;  /* 0x0000000000408947 */ /* 0x001fea0003800000 */
[----:B------:R-:W-:Y:S01]  /*8860*/  MOV R2, 0x0 ;  /* 0x0000000000027802 */ /* 0x000fe20000000f00 */
[----:B------:R-:W-:Y:S01]  /*8870*/  ULDC.64 UR4, c[0x4][0x70] ;  /* 0x01001c0000047ab9 */ /* 0x000fe20000000a00 */
[----:B------:R-:W-:Y:S01]  /*8880*/  ULDC.64 UR6, c[0x4][0x8] ;  /* 0x0100020000067ab9 */ /* 0x000fe20000000a00 */
[----:B------:R-:W-:Y:S02]  /*8890*/  IMAD.U32 R4, RZ, RZ, UR4 ;  /* 0x00000004ff047e24 */ /* 0x000fe4000f8e00ff */
[----:B------:R-:W-:Y:S01]  /*88a0*/  IMAD.U32 R5, RZ, RZ, UR5 ;  /* 0x00000005ff057e24 */ /* 0x000fe2000f8e00ff */
[----:B------:R-:W0:Y:S01]  /*88b0*/  LDC.64 R2, c[0x4][R2] ;  /* 0x0100000002027b82 */ /* 0x000e220000000a00 */
[----:B------:R-:W-:Y:S01]  /*88c0*/  ULDC.64 UR4, c[0x4][0x78] ;  /* 0x01001e0000047ab9 */ /* 0x000fe20000000a00 */
[----:B------:R-:W-:Y:S02]  /*88d0*/  IMAD.U32 R10, RZ, RZ, UR6 ;  /* 0x00000006ff0a7e24 */ /* 0x000fe4000f8e00ff */
[----:B------:R-:W-:-:S02]  /*88e0*/  IMAD.U32 R6, RZ, RZ, UR4 ;  /* 0x00000004ff067e24 */ /* 0x000fc4000f8e00ff */
[----:B------:R-:W-:Y:S02]  /*88f0*/  IMAD.U32 R7, RZ, RZ, UR5 ;  /* 0x00000005ff077e24 */ /* 0x000fe4000f8e00ff */
[----:B------:R-:W-:Y:S02]  /*8900*/  IMAD.U32 R11, RZ, RZ, UR7 ;  /* 0x00000007ff0b7e24 */ /* 0x000fe4000f8e00ff */
[----:B------:R-:W-:Y:S02]  /*8910*/  IMAD.MOV.U32 R8, RZ, RZ, 0x70 ;  /* 0x00000070ff087424 */ /* 0x000fe400078e00ff */
[----:B------:R-:W-:Y:S02]  /*8920*/  IMAD.MOV.U32 R12, RZ, RZ, 0x1 ;  /* 0x00000001ff0c7424 */ /* 0x000fe400078e00ff */
[----:B------:R-:W-:-:S07]  /*8930*/  IMAD.MOV.U32 R13, RZ, RZ, RZ ;  /* 0x000000ffff0d7224 */ /* 0x000fce00078e00ff */
[----:B------:R-:W-:-:S07]  /*8940*/  LEPC R20, `(.L_x_179) ;  /* 0x000000001014794e */ /* 0x000fce0000000000 */
[----:B0-----:R-:W-:Y:S05]  /*8950*/  CALL.ABS.NOINC R2 ;  /* 0x0000000002007343 */ /* 0x001fea0003c00000 */
.L_x_179:
[----:B------:R-:W-:-:S05]  /*8960*/  VIADD R0, R18, 0x1c200 ;  /* 0x0001c20012007836 */ /* 0x000fca0000000000 */
[----:B------:R-:W-:-:S13]  /*8970*/  LOP3.LUT P0, RZ, R0, 0x9f, RZ, 0xc0, !PT ;  /* 0x0000009f00ff7812 */ /* 0x000fda000780c0ff */
[----:B------:R-:W-:Y:S05]  /*8980*/  @!P0 BRA `(.L_x_180) ;  /* 0x0000000000408947 */ /* 0x000fea0003800000 */
        /* <DEDUP_REMOVED lines=16> */
.L_x_180:
[----:B------:R-:W0:Y:S02]  /*8a90*/  LDC R0, c[0x0][0x28c] ;  /* 0x0000a300ff007b82 */ /* 0x000e240000000800 */
[----:B0-----:R-:W-:-:S13]  /*8aa0*/  ISETP.GE.AND P0, PT, R0, 0x1, PT ;  /* 0x000000010000780c */ /* 0x001fda0003f06270 */
[----:B------:R-:W-:Y:S05]  /*8ab0*/  @!P0 BRA `(.L_x_178) ;  /* 0x0000000c00ec8947 */ /* 0x000fea0003800000 */
[----:B------:R-:W-:Y:S01]  /*8ac0*/  IMAD.SHL.U32 R0, R17, 0x80, RZ ;  /* 0x0000008011007824 */ /* 0x000fe200078e00ff */
[----:B------:R0:W5:Y:S01]  /*8ad0*/  LDL R4, [R1+0x30] ;  /* 0x0000300001047983 */ /* 0x0001620000100800 */
[----:B------:R-:W-:Y:S02]  /*8ae0*/  IMAD.SHL.U32 R2, R16, 0x80, RZ ;  /* 0x0000008010027824 */ /* 0x000fe400078e00ff */
[----:B------:R-:W-:Y:S01]  /*8af0*/  VIADD R9, R0, 0x8 ;  /* 0x0000000800097836 */ /* 0x000fe20000000000 */
[----:B------:R0:W5:Y:S01]  /*8b00*/  LDL R5, [R1+0x1c] ;  /* 0x00001c0001057983 */ /* 0x0001620000100800 */
[----:B------:R-:W-:-:S03]  /*8b10*/  IMAD.MOV.U32 R3, RZ, RZ, RZ ;  /* 0x000000ffff037224 */ /* 0x000fc600078e00ff */
[----:B------:R0:W5:Y:S01]  /*8b20*/  LDL R6, [R1+0x28] ;  /* 0x0000280001067983 */ /* 0x0001620000100800 */
[C---:B------:R-:W-:Y:S02]  /*8b30*/  VIADD R7, R0.reuse, 0x10 ;  /* 0x0000001000077836 */ /* 0x040fe40000000000 */
[C---:B------:R-:W-:Y:S01]  /*8b40*/  VIADD R8, R0.reuse, 0x18 ;  /* 0x0000001800087836 */ /* 0x040fe20000000000 */
[----:B------:R1:W-:Y:S01]  /*8b50*/  STL [R1], R9 ;  /* 0x0000000901007387 */ /* 0x0003e20000100800 */
[C---:B------:R-:W-:Y:S02]  /*8b60*/  VIADD R10, R0.reuse, 0x28 ;  /* 0x00000028000a7836 */ /* 0x040fe40000000000 */
[C---:B------:R-:W-:Y:S02]  /*8b70*/  VIADD R11, R0.reuse, 0x30 ;  /* 0x00000030000b7836 */ /* 0x040fe40000000000 */
[C---:B------:R-:W-:Y:S02]  /*8b80*/  VIADD R12, R0.reuse, 0x38 ;  /* 0x00000038000c7836 */ /* 0x040fe40000000000 */
[----:B------:R-:W-:-:S02]  /*8b90*/  VIADD R13, R0, 0x40 ;  /* 0x00000040000d7836 */ /* 0x000fc40000000000 */
[C---:B------:R-:W-:Y:S02]  /*8ba0*/  VIADD R14, R0.reuse, 0x48 ;  /* 0x00000048000e7836 */ /* 0x040fe40000000000 */
[C---:B-1----:R-:W-:Y:S02]  /*8bb0*/  VIADD R9, R0.reuse, 0x20 ;  /* 0x0000002000097836 */ /* 0x042fe40000000000 */
[C---:B------:R-:W-:Y:S02]  /*8bc0*/  VIADD R15, R0.reuse, 0x50 ;  /* 0x00000050000f7836 */ /* 0x040fe40000000000 */
[C---:B------:R-:W-:Y:S02]  /*8bd0*/  VIADD R16, R0.reuse, 0x58 ;  /* 0x0000005800107836 */ /* 0x040fe40000000000 */
[C---:B------:R-:W-:Y:S02]  /*8be0*/  VIADD R17, R0.reuse, 0x60 ;  /* 0x0000006000117836 */ /* 0x040fe40000000000 */
[----:B------:R-:W-:-:S02]  /*8bf0*/  VIADD R18, R0, 0x68 ;  /* 0x0000006800127836 */ /* 0x000fc40000000000 */
[C---:B------:R-:W-:Y:S02]  /*8c00*/  VIADD R19, R0.reuse, 0x70 ;  /* 0x0000007000137836 */ /* 0x040fe40000000000 */
[----:B------:R-:W-:Y:S02]  /*8c10*/  VIADD R20, R0, 0x78 ;  /* 0x0000007800147836 */ /* 0x000fe40000000000 */
[C---:B------:R-:W-:Y:S02]  /*8c20*/  VIADD R21, R2.reuse, 0x8 ;  /* 0x0000000802157836 */ /* 0x040fe40000000000 */
[C---:B------:R-:W-:Y:S02]  /*8c30*/  VIADD R22, R2.reuse, 0x10 ;  /* 0x0000001002167836 */ /* 0x040fe40000000000 */
[C---:B------:R-:W-:Y:S02]  /*8c40*/  VIADD R23, R2.reuse, 0x18 ;  /* 0x0000001802177836 */ /* 0x040fe40000000000 */
[----:B------:R-:W-:-:S02]  /*8c50*/  VIADD R24, R2, 0x20 ;  /* 0x0000002002187836 */ /* 0x000fc40000000000 */
[C---:B------:R-:W-:Y:S02]  /*8c60*/  VIADD R25, R2.reuse, 0x28 ;  /* 0x0000002802197836 */ /* 0x040fe40000000000 */
[C---:B------:R-:W-:Y:S02]  /*8c70*/  VIADD R26, R2.reuse, 0x30 ;  /* 0x00000030021a7836 */ /* 0x040fe40000000000 */
        /* <DEDUP_REMOVED lines=8> */
[----:B0-----:R-:W-:-:S07]  /*8d00*/  VIADD R35, R2, 0x78 ;  /* 0x0000007802237836 */ /* 0x001fce0000000000 */
.L_x_184:
[----:B------:R0:W-:Y:S04]  /*8d10*/  STL [R1+0x34], R0 ;  /* 0x0000340001007387 */ /* 0x0001e80000100800 */
[----:B0-----:R-:W2:Y:S01]  /*8d20*/  LDL R0, [R1+0x20] ;  /* 0x0000200001007983 */ /* 0x001ea20000100800 */
[----:B-----5:R-:W-:Y:S01]  /*8d30*/  SHF.L.U32 R37, R5, 0x1f, RZ ;  /* 0x0000001f05257819 */ /* 0x020fe200000006ff */
[----:B--2---:R-:W-:Y:S02]  /*8d40*/  IMAD R36, R6, 0x8, R0 ;  /* 0x0000000806247824 */ /* 0x004fe400078e0200 */
[----:B------:R0:W5:Y:S02]  /*8d50*/  LDL.LU R0, [R1+0x34] ;  /* 0x0000340001007983 */ /* 0x0001640000300800 */
[----:B------:R-:W1:Y:S02]  /*8d60*/  SYNCS.PHASECHK.TRANS64.TRYWAIT P0, [R36+URZ+0x38], R37 ;  /* 0x00003825240075a7 */ /* 0x000e64000800017f */
[----:B01----:R-:W-:Y:S05]  /*8d70*/  @!P0 BRA `(.L_x_181) ;  /* 0x00000020008c8947 */ /* 0x003fea0003800000 */
.L_x_218:
[----:B------:R1:W-:Y:S04]  /*8d80*/  STL [R1+0x38], R2 ;  /* 0x0000380201007387 */ /* 0x0003e80000100800 */
[----:B-----5:R2:W-:Y:S01]  /*8d90*/  STL [R1+0x34], R0 ;  /* 0x0000340001007387 */ /* 0x0205e20000100800 */
[----:B-1----:R-:W1:Y:S03]  /*8da0*/  S2R R2, SR_TID.X ;  /* 0x0000000000027919 */ /* 0x002e660000002100 */
[----:B--2---:R-:W2:Y:S01]  /*8db0*/  LDL R0, [R1+0xc] ;  /* 0x00000c0001007983 */ /* 0x004ea20000100800 */
[----:B-1----:R-:W-:-:S04]  /*8dc0*/  LOP3.LUT R2, R2, 0x7f, RZ, 0xc0, !PT ;  /* 0x0000007f02027812 */ /* 0x002fc800078ec0ff */
[----:B------:R-:W-:Y:S02]  /*8dd0*/  ISETP.NE.AND P0, PT, R2, RZ, PT ;  /* 0x000000ff0200720c */ /* 0x000fe40003f05270 */
[----:B------:R1:W5:Y:S11]  /*8de0*/  LDL.LU R2, [R1+0x38] ;  /* 0x0000380001027983 */ /* 0x0003760000300800 */
[----:B0-----:R-:W0:Y:S02]  /*8df0*/  @!P0 LDC R37, c[0x0][0x500] ;  /* 0x00014000ff258b82 */ /* 0x001e240000000800 */
[----:B0-----:R2:W-:Y:S02]  /*8e00*/  @!P0 SYNCS.ARRIVE.TRANS64 RZ, [R36+URZ], R37 ;  /* 0x0000002524ff89a7 */ /* 0x0015e4000800003f */
[----:B--2---:R-:W-:-:S02]  /*8e10*/  PRMT R37, R0, 0x9910, RZ ;  /* 0x0000991000257816 */ /* 0x004fc400000000ff */
[----:B------:R1:W5:Y:S02]  /*8e20*/  LDL.LU R0, [R1+0x34] ;  /* 0x0000340001007983 */ /* 0x0003640000300800 */
[----:B------:R-:W-:-:S13]  /*8e30*/  ISETP.NE.AND P0, PT, R37, 0x2, PT ;  /* 0x000000022500780c */ /* 0x000fda0003f05270 */
[----:B-1----:R-:W-:Y:S05]  /*8e40*/  @P0 BRA `(.L_x_182) ;  /* 0x0000000000040947 */ /* 0x002fea0003800000 */
[----:B------:R-:W-:Y:S01]  /*8e50*/  BPT.TRAP 0x1 ;  /* 0x000000040000795c */ /* 0x000fe20000300000 */
.L_x_182:
[----:B-----5:R0:W-:Y:S04]  /*8e60*/  STL [R1+0x34], R0 ;  /* 0x0000340001007387 */ /* 0x0201e80000100800 */
[----:B0-----:R-:W2:Y:S02]  /*8e70*/  LDL R0, [R1+0x8] ;  /* 0x0000080001007983 */ /* 0x001ea40000100800 */
[----:B--2---:R-:W-:Y:S02]  /*8e80*/  LOP3.LUT P0, RZ, R0, 0x2, RZ, 0xc0, !PT ;  /* 0x0000000200ff7812 */ /* 0x004fe4000780c0ff */
[----:B------:R0:W5:Y:S11]  /*8e90*/  LDL.LU R0, [R1+0x34] ;  /* 0x0000340001007983 */ /* 0x0001760000300800 */
[----:B0-----:R-:W-:Y:S05]  /*8ea0*/  @P0 BRA `(.L_x_183) ;  /* 0x0000000000040947 */ /* 0x001fea0003800000 */
[----:B------:R-:W-:Y:S01]  /*8eb0*/  BPT.TRAP 0x1 ;  /* 0x000000040000795c */ /* 0x000fe20000300000 */
.L_x_183:
[----:B------:R0:W-:Y:S04]  /*8ec0*/  STL [R1+0x3c], R35 ;  /* 0x00003c2301007387 */ /* 0x0001e80000100800 */
[----:B0-----:R-:W2:Y:S04]  /*8ed0*/  LDL R35, [R1+0x20] ;  /* 0x0000200001237983 */ /* 0x001ea80000100800 */
[----:B------:R0:W-:Y:S04]  /*8ee0*/  STL [R1+0x38], R4 ;  /* 0x0000380401007387 */ /* 0x0001e80000100800 */
[----:B0-----:R-:W3:Y:S04]  /*8ef0*/  LDL R4, [R1] ;  /* 0x0000000001047983 */ /* 0x001ee80000100800 */
[----:B------:R0:W-:Y:S04]  /*8f00*/  STL [R1+0x34], R5 ;  /* 0x0000340501007387 */ /* 0x0001e80000100800 */
[----:B0-----:R-:W4:Y:S01]  /*8f10*/  LDL R5, [R1+0x4] ;  /* 0x0000040001057983 */ /* 0x001f220000100800 */
[----:B------:R-:W-:Y:S01]  /*8f20*/  R2UR UR9, R36 ;  /* 0x00000000240972ca */ /* 0x000fe200000e0000 */
[----:B------:R-:W-:Y:S01]  /*8f30*/  UIADD3 UR14, UP0, UR36, 0xf0, URZ ;  /* 0x000000f0240e7890 */ /* 0x000fe2000ff1e03f */
[----:B-----5:R-:W-:-:S02]  /*8f40*/  R2UR UR10, R0 ;  /* 0x00000000000a72ca */ /* 0x020fc400000e0000 */
[----:B------:R-:W-:Y:S01]  /*8f50*/  R2UR UR11, R3 ;  /* 0x00000000030b72ca */ /* 0x000fe200000e0000 */
[----:B------:R-:W-:Y:S01]  /*8f60*/  UIADD3.X UR15, URZ, UR37, URZ, UP0, !UPT ;  /* 0x000000253f0f7290 */ /* 0x000fe200087fe43f */
[----:B------:R-:W-:Y:S02]  /*8f70*/  R2UR UR20, R7 ;  /* 0x00000000071472ca */ /* 0x000fe400000e0000 */
[----:B------:R-:W-:Y:S01]  /*8f80*/  R2UR UR21, R8 ;  /* 0x00000000081572ca */ /* 0x000fe200000e0000 */
[----:B------:R-:W-:Y:S01]  /*8f90*/  UMOV UR4, 0x0 ;  /* 0x0000000000047882 */ /* 0x000fe20000000000 */
[----:B------:R-:W-:Y:S01]  /*8fa0*/  R2UR UR22, R9 ;  /* 0x00000000091672ca */ /* 0x000fe200000e0000 */
[----:B------:R-:W-:Y:S01]  /*8fb0*/  UMOV UR5, 0x10000000 ;  /* 0x1000000000057882 */ /* 0x000fe20000000000 */
[----:B------:R-:W-:Y:S01]  /*8fc0*/  R2UR UR23, R10 ;  /* 0x000000000a1772ca */ /* 0x000fe200000e0000 */
[----:B------:R-:W-:Y:S01]  /*8fd0*/  UIADD3 UR6, UP1, UR36, 0x1f0, URZ ;  /* 0x000001f024067890 */ /* 0x000fe2000ff3e03f */
[----:B--2---:R-:W-:-:S02]  /*8fe0*/  IMAD R36, R6, 0x4000, R35 ;  /* 0x0000400006247824 */ /* 0x004fc400078e0223 */
[----:B------:R-:W2:Y:S03]  /*8ff0*/  LDL.LU R35, [R1+0x3c] ;  /* 0x00003c0001237983 */ /* 0x000ea60000300800 */
[----:B------:R-:W-:Y:S02]  /*9000*/  R2UR UR13, R36 ;  /* 0x00000000240d72ca */ /* 0x000fe400000e0000 */
[----:B---3--:R-:W-:Y:S02]  /*9010*/  R2UR UR19, R4 ;  /* 0x00000000041372ca */ /* 0x008fe400000e0000 */
[----:B------:R-:W3:Y:S01]  /*9020*/  LDL.LU R4, [R1+0x38] ;  /* 0x0000380001047983 */ /* 0x000ee20000300800 */
[----:B----4-:R-:W-:-:S03]  /*9030*/  R2UR UR12, R5 ;  /* 0x00000000050c72ca */ /* 0x010fc600000e0000 */
[----:B------:R-:W4:Y:S05]  /*9040*/  LDL.LU R5, [R1+0x34] ;  /* 0x0000340001057983 */ /* 0x000f2a0000300800 */
[----:B------:R-:W-:Y:S01]  /*9050*/  UIADD3 UR8, UR13, 0x200, URZ ;  /* 0x000002000d087890 */ /* 0x000fe2000fffe03f */
[----:B------:R-:W-:Y:S01]  /*9060*/  VIADD R6, R6, 0x1 ;  /* 0x0000000106067836 */ /* 0x000fe20000000000 */
[----:B------:R-:W-:Y:S01]  /*9070*/  UIADD3 UR16, UR13, 0x600, URZ ;  /* 0x000006000d107890 */ /* 0x000fe2000fffe03f */
[----:B------:R-:W-:Y:S01]  /*9080*/  VIADD R3, R3, 0x20 ;  /* 0x0000002003037836 */ /* 0x000fe20000000000 */
[----:B------:R-:W-:Y:S02]  /*9090*/  UIADD3 UR17, UR13, 0xa00, URZ ;  /* 0x00000a000d117890 */ /* 0x000fe4000fffe03f */
[----:B------:R-:W-:Y:S01]  /*90a0*/  UIADD3 UR18, UR13, 0xe00, URZ ;  /* 0x00000e000d127890 */ /* 0x000fe2000fffe03f */
[----:B------:R-:W-:Y:S01]  /*90b0*/  ISETP.NE.AND P0, PT, R6, 0x7, PT ;  /* 0x000000070600780c */ /* 0x000fe20003f05270 */
[----:B------:R-:W-:Y:S01]  /*90c0*/  UIADD3.X UR7, URZ, UR37, URZ, UP1, !UPT ;  /* 0x000000253f077290 */ /* 0x000fe20008ffe43f */
[----:B------:R0:W-:Y:S02]  /*90d0*/  UTMALDG.3D [UR8], [UR14], desc[UR4] ;  /* 0x000004080e0075b4 */ /* 0x0001e40008011000 */
[----:B------:R-:W-:-:S02]  /*90e0*/  SEL R36, RZ, 0x1, P0 ;  /* 0x00000001ff247807 */ /* 0x000fc40000000000 */
[----:B------:R-:W-:Y:S01]  /*90f0*/  SEL R6, R6, RZ, P0 ;  /* 0x000000ff06067207 */ /* 0x000fe20000000000 */
[----:B0-----:R-:W-:Y:S01]  /*9100*/  UMOV UR8, UR16 ;  /* 0x0000001000087c82 */ /* 0x001fe20008000000 */
[----:B------:R-:W-:Y:S01]  /*9110*/  UMOV UR10, UR19 ;  /* 0x00000013000a7c82 */ /* 0x000fe20008000000 */
[----:B------:R-:W-:Y:S01]  /*9120*/  R2UR UR19, R11 ;  /* 0x000000000b1372ca */ /* 0x000fe200000e0000 */
[----:B------:R-:W-:Y:S01]  /*9130*/  UIADD3 UR16, UR13, 0x1200, URZ ;  /* 0x000012000d107890 */ /* 0x000fe2000fffe03f */
[----:B------:R0:W-:Y:S02]  /*9140*/  UTMALDG.3D [UR8], [UR14], desc[UR4] ;  /* 0x000004080e0075b4 */ /* 0x0001e40008011000 */
        /* <DEDUP_REMOVED lines=39> */
[----:B------:R0:W-:Y:S01]  /*93c0*/  UTMALDG.3D [UR8], [UR14], desc[UR4] ;  /* 0x000004080e0075b4 */ /* 0x0001e20008011000 */
[----:B---3--:R-:W-:Y:S01]  /*93d0*/  VIADD R4, R4, 0xffffffff ;  /* 0xffffffff04047836 */ /* 0x008fe20000000000 */
[----:B0-----:R-:W-:Y:S01]  /*93e0*/  UMOV UR8, UR16 ;  /* 0x0000001000087c82 */ /* 0x001fe20008000000 */
[----:B------:R-:W-:Y:S01]  /*93f0*/  UMOV UR10, UR23 ;  /* 0x00000017000a7c82 */ /* 0x000fe20008000000 */
[----:B------:R-:W-:Y:S01]  /*9400*/  R2UR UR23, R20 ;  /* 0x00000000141772ca */ /* 0x000fe200000e0000 */
[----:B------:R-:W-:Y:S01]  /*9410*/  UIADD3 UR16, UR13, 0x3600, URZ ;  /* 0x000036000d107890 */ /* 0x000fe2000fffe03f */
[----:B------:R0:W-:Y:S01]  /*9420*/  UTMALDG.3D [UR8], [UR14], desc[UR4] ;  /* 0x000004080e0075b4 */ /* 0x0001e20008011000 */
[----:B------:R-:W-:-:S02]  /*9430*/  ISETP.GT.AND P1, PT, R4, 0x1, PT ;  /* 0x000000010400780c */ /* 0x000fc40003f24270 */
[----:B----4-:R-:W-:Y:S01]  /*9440*/  LOP3.LUT R5, R5, R36, RZ, 0x3c, !PT ;  /* 0x0000002405057212 */ /* 0x010fe200078e3cff */
        /* <DEDUP_REMOVED lines=12> */
[----:B------:R-:W-:Y:S01]  /*9510*/  UIADD3 UR16, UR13, 0x1c200, URZ ;  /* 0x0001c2000d107890 */ /* 0x000fe2000fffe03f */
[----:B------:R0:W-:Y:S01]  /*9520*/  UTMALDG.3D [UR8], [UR14], desc[UR4] ;  /* 0x000004080e0075b4 */ /* 0x0001e20008011000 */
[----:B------:R-:W-:Y:S01]  /*9530*/  R2UR UR21, R22 ;  /* 0x00000000161572ca */ /* 0x000fe200000e0000 */
        /* <DEDUP_REMOVED lines=15> */
[----:B------:R-:W-:-:S02]  /*9630*/  UIADD3 UR14, UR13, 0x1d600, URZ ;  /* 0x0001d6000d0e7890 */ /* 0x000fc4000fffe03f */
[----:B------:R-:W-:Y:S01]  /*9640*/  UIADD3 UR15, UR13, 0x1da00, URZ ;  /* 0x0001da000d0f7890 */ /* 0x000fe2000fffe03f */
[----:B0-----:R-:W-:Y:S01]  /*9650*/  UMOV UR8, UR17 ;  /* 0x0000001100087c82 */ /* 0x001fe20008000000 */
[----:B------:R-:W-:Y:S01]  /*9660*/  UMOV UR10, UR20 ;  /* 0x00000014000a7c82 */ /* 0x000fe20008000000 */
[----:B------:R-:W-:Y:S01]  /*9670*/  UIADD3 UR17, UR13, 0x1d200, URZ ;  /* 0x0001d2000d117890 */ /* 0x000fe2000fffe03f */
[----:B------:R0:W-:Y:S01]  /*9680*/  UTMALDG.3D [UR8], [UR6], desc[UR4] ;  /* 0x00000408060075b4 */ /* 0x0001e20008011000 */
[----:B------:R-:W-:Y:S01]  /*9690*/  R2UR UR20, R27 ;  /* 0x000000001b1472ca */ /* 0x000fe200000e0000 */
[----:B0-----:R-:W-:Y:S01]  /*96a0*/  UMOV UR8, UR18 ;  /* 0x0000001200087c82 */ /* 0x001fe20008000000 */
[----:B------:R-:W-:Y:S01]  /*96b0*/  R2UR UR18, R26 ;  /* 0x000000001a1272ca */ /* 0x000fe200000e0000 */
[----:B------:R-:W-:Y:S02]  /*96c0*/  UMOV UR10, UR21 ;  /* 0x00000015000a7c82 */ /* 0x000fe40008000000 */
[----:B------:R0:W-:Y:S02]  /*96d0*/  UTMALDG.3D [UR8], [UR6], desc[UR4] ;  /* 0x00000408060075b4 */ /* 0x0001e40008011000 */
[----:B0-----:R-:W-:Y:S01]  /*96e0*/  UMOV UR8, UR16 ;  /* 0x0000001000087c82 */ /* 0x001fe20008000000 */
[----:B------:R-:W-:Y:S01]  /*96f0*/  UMOV UR10, UR22 ;  /* 0x00000016000a7c82 */ /* 0x000fe20008000000 */
[----:B------:R-:W-:Y:S01]  /*9700*/  UIADD3 UR16, UR13, 0x1de00, URZ ;  /* 0x0001de000d107890 */ /* 0x000fe2000fffe03f */
[----:B------:R0:W-:Y:S02]  /*9710*/  UTMALDG.3D [UR8], [UR6], desc[UR4] ;  /* 0x00000408060075b4 */ /* 0x0001e40008011000 */
[----:B0-----:R-:W-:Y:S01]  /*9720*/  UMOV UR8, UR17 ;  /* 0x0000001100087c82 */ /* 0x001fe20008000000 */
[----:B------:R-:W-:Y:S01]  /*9730*/  UMOV UR10, UR23 ;  /* 0x00000017000a7c82 */ /* 0x000fe20008000000 */
[----:B------:R-:W-:Y:S01]  /*9740*/  R2UR UR17, R28 ;  /* 0x000000001c1172ca */ /* 0x000fe200000e0000 */
[----:B------:R0:W-:Y:S02]  /*9750*/  UTMALDG.3D [UR8], [UR6], desc[UR4] ;  /* 0x00000408060075b4 */ /* 0x0001e40008011000 */
[----:B0-----:R-:W-:Y:S01]  /*9760*/  UMOV UR8, UR14 ;  /* 0x0000000e00087c82 */ /* 0x001fe20008000000 */
[----:B------:R-:W-:Y:S01]  /*9770*/  UMOV UR10, UR19 ;  /* 0x00000013000a7c82 */ /* 0x000fe20008000000 */
[----:B------:R-:W-:Y:S01]  /*9780*/  R2UR UR19, R29 ;  /* 0x000000001d1372ca */ /* 0x000fe200000e0000 */
[----:B------:R0:W-:Y:S01]  /*9790*/  UTMALDG.3D [UR8], [UR6], desc[UR4] ;  /* 0x00000408060075b4 */ /* 0x0001e20008011000 */
[----:B------:R-:W-:Y:S01]  /*97a0*/  UIADD3 UR14, UR13, 0x1e200, URZ ;  /* 0x0001e2000d0e7890 */ /* 0x000fe2000fffe03f */
[----:B0-----:R-:W-:Y:S01]  /*97b0*/  UMOV UR8, UR15 ;  /* 0x0000000f00087c82 */ /* 0x001fe20008000000 */
[----:B------:R-:W-:Y:S01]  /*97c0*/  UMOV UR10, UR18 ;  /* 0x00000012000a7c82 */ /* 0x000fe20008000000 */
[----:B------:R-:W-:Y:S01]  /*97d0*/  R2UR UR18, R30 ;  /* 0x000000001e1272ca */ /* 0x000fe200000e0000 */
[----:B------:R0:W-:Y:S01]  /*97e0*/  UTMALDG.3D [UR8], [UR6], desc[UR4] ;  /* 0x00000408060075b4 */ /* 0x0001e20008011000 */
[----:B------:R-:W-:Y:S01]  /*97f0*/  UIADD3 UR15, UR13, 0x1e600, URZ ;  /* 0x0001e6000d0f7890 */ /* 0x000fe2000fffe03f */
[----:B0-----:R-:W-:Y:S01]  /*9800*/  UMOV UR10, UR20 ;  /* 0x00000014000a7c82 */ /* 0x001fe20008000000 */
[----:B------:R-:W-:Y:S01]  /*9810*/  R2UR UR20, R31 ;  /* 0x000000001f1472ca */ /* 0x000fe200000e0000 */
[----:B------:R-:W-:Y:S01]  /*9820*/  UMOV UR8, UR16 ;  /* 0x0000001000087c82 */ /* 0x000fe20008000000 */
[----:B------:R-:W-:Y:S01]  /*9830*/  UIADD3 UR16, UR13, 0x1ea00, URZ ;  /* 0x0001ea000d107890 */ /* 0x000fe2000fffe03f */
        /* <DEDUP_REMOVED lines=17> */
[----:B--2---:R-:W-:Y:S01]  /*9950*/  R2UR UR20, R35 ;  /* 0x00000000231472ca */ /* 0x004fe200000e0000 */
[----:B------:R-:W-:Y:S01]  /*9960*/  UMOV UR8, UR14 ;  /* 0x0000000e00087c82 */ /* 0x000fe20008000000 */
[----:B------:R-:W-:Y:S01]  /*9970*/  UIADD3 UR14, UR13, 0x1fa00, URZ ;  /* 0x0001fa000d0e7890 */ /* 0x000fe2000fffe03f */
[----:B------:R0:W-:Y:S01]  /*9980*/  UTMALDG.3D [UR8], [UR6], desc[UR4] ;  /* 0x00000408060075b4 */ /* 0x0001e20008011000 */
[----:B------:R-:W-:Y:S01]  /*9990*/  UIADD3 UR13, UR13, 0x1fe00, URZ ;  /* 0x0001fe000d0d7890 */ /* 0x000fe2000fffe03f */
[----:B0-----:R-:W-:Y:S01]  /*99a0*/  UMOV UR8, UR15 ;  /* 0x0000000f00087c82 */ /* 0x001fe20008000000 */
[----:B------:R-:W-:-:S02]  /*99b0*/  UMOV UR10, UR17 ;  /* 0x00000011000a7c82 */ /* 0x000fc40008000000 */
[----:B------:R0:W-:Y:S02]  /*99c0*/  UTMALDG.3D [UR8], [UR6], desc[UR4] ;  /* 0x00000408060075b4 */ /* 0x0001e40008011000 */
[----:B0-----:R-:W-:Y:S01]  /*99d0*/  UMOV UR8, UR16 ;  /* 0x0000001000087c82 */ /* 0x001fe20008000000 */
[----:B------:R-:W-:Y:S02]  /*99e0*/  UMOV UR10, UR19 ;  /* 0x00000013000a7c82 */ /* 0x000fe40008000000 */
[----:B------:R0:W-:Y:S02]  /*99f0*/  UTMALDG.3D [UR8], [UR6], desc[UR4] ;  /* 0x00000408060075b4 */ /* 0x0001e40008011000 */
[----:B0-----:R-:W-:Y:S01]  /*9a00*/  UMOV UR8, UR14 ;  /* 0x0000000e00087c82 */ /* 0x001fe20008000000 */
[----:B------:R-:W-:Y:S02]  /*9a10*/  UMOV UR10, UR18 ;  /* 0x00000012000a7c82 */ /* 0x000fe40008000000 */
[----:B------:R0:W-:Y:S02]  /*9a20*/  UTMALDG.3D [UR8], [UR6], desc[UR4] ;  /* 0x00000408060075b4 */ /* 0x0001e40008011000 */
[----:B0-----:R-:W-:Y:S01]  /*9a30*/  UMOV UR8, UR13 ;  /* 0x0000000d00087c82 */ /* 0x001fe20008000000 */
[----:B------:R-:W-:-:S02]  /*9a40*/  UMOV UR10, UR20 ;  /* 0x00000014000a7c82 */ /* 0x000fc40008000000 */
[----:B------:R0:W-:Y:S02]  /*9a50*/  UTMALDG.3D [UR8], [UR6], desc[UR4] ;  /* 0x00000408060075b4 */ /* 0x0001e40008011000 */
[----:B0-----:R-:W-:Y:S05]  /*9a60*/  @P1 BRA `(.L_x_184) ;  /* 0xfffffff000a81947 */ /* 0x001fea000383ffff */
.L_x_178:
[----:B------:R-:W-:Y:S05]  /*9a70*/  BSYNC B6 ;  /* 0x0000000000067941 */ /* 0x000fea0003800000 */
.L_x_177:
[----:B------:R-:W2:Y:S01]  /*9a80*/  LDL.LU R30, [R1+0x2c] ;  /* 0x00002c00011e7983 */ /* 0x000ea20000300800 */
[----:B------:R-:W-:-:S03]  /*9a90*/  ULDC.64 UR4, c[0x0][0x650] ;  /* 0x0001940000047ab9 */ /* 0x000fc60000000a00 */
[----:B------:R-:W3:Y:S04]  /*9aa0*/  LDL.LU R31, [R1+0x28] ;  /* 0x00002800011f7983 */ /* 0x000ee80000300800 */
[----:B------:R-:W3:Y:S04]  /*9ab0*/  LDL R32, [R1+0x24] ;  /* 0x0000240001207983 */ /* 0x000ee80000100800 */
[----:B------:R-:W4:Y:S04]  /*9ac0*/  LDL.LU R33, [R1+0x1c] ;  /* 0x00001c0001217983 */ /* 0x000f280000300800 */
[----:B------:R-:W5:Y:S04]  /*9ad0*/  LDL.LU R34, [R1+0x14] ;  /* 0x0000140001227983 */ /* 0x000f680000300800 */
[----:B------:R-:W4:Y:S01]  /*9ae0*/  LDL.LU R35, [R1+0x18] ;  /* 0x0000180001237983 */ /* 0x000f220000300800 */
[----:B------:R-:W-:Y:S01]  /*9af0*/  BSSY B0, `(.L_x_185) ;  /* 0x0000079000007945 */ /* 0x000fe20003800000 */
[----:B------:R-:W-:-:S02]  /*9b00*/  IMAD.MOV.U32 R17, RZ, RZ, -0x1 ;  /* 0xffffffffff117424 */ /* 0x000fc400078e00ff */
[----:B------:R-:W-:Y:S01]  /*9b10*/  IMAD.MOV.U32 R16, RZ, RZ, -0x1 ;  /* 0xffffffffff107424 */ /* 0x000fe200078e00ff */
[----:B--2---:R-:W-:Y:S01]  /*9b20*/  LOP3.LUT P2, RZ, R30, 0xff, RZ, 0xc0, !PT ;  /* 0x000000ff1eff7812 */ /* 0x004fe2000784c0ff */
[C---:B---3--:R-:W-:Y:S01]  /*9b30*/  IMAD.IADD R5, R32.reuse, 0x1, R31 ;  /* 0x0000000120057824 */ /* 0x048fe200078e021f */
[----:B------:R-:W-:-:S03]  /*9b40*/  ISETP.GE.U32.AND P1, PT, R32, 0x7, PT ;  /* 0x000000072000780c */ /* 0x000fc60003f26070 */
[----:B-1----:R-:W-:-:S08]  /*9b50*/  IMAD.WIDE.U32 R2, R5, 0x24924925, RZ ;  /* 0x2492492505027825 */ /* 0x002fd000078e00ff */
[----:B------:R-:W0:Y:S01]  /*9b60*/  @P2 S2R R7, SR_CgaCtaId ;  /* 0x0000000000072919 */ /* 0x000e220000008800 */
[C---:B------:R-:W-:Y:S02]  /*9b70*/  ISETP.GT.U32.AND P0, PT, R5.reuse, 0x6, PT ;  /* 0x000000060500780c */ /* 0x040fe40003f04070 */
[----:B------:R-:W-:Y:S01]  /*9b80*/  @P2 MOV R0, 0x400 ;  /* 0x0000040000002802 */ /* 0x000fe20000000f00 */
[----:B------:R-:W-:Y:S01]  /*9b90*/  IMAD.IADD R2, R5, 0x1, -R3 ;  /* 0x0000000105027824 */ /* 0x000fe200078e0a03 */
[----:B------:R-:W-:-:S04]  /*9ba0*/  ISETP.LT.U32.AND P0, PT, R32, 0x7, P0 ;  /* 0x000000072000780c */ /* 0x000fc80000701070 */
[----:B------:R-:W-:-:S04]  /*9bb0*/  LEA.HI R2, R2, R3, RZ, 0x1f ;  /* 0x0000000302027211 */ /* 0x000fc800078ff8ff */
[----:B------:R-:W-:-:S05]  /*9bc0*/  SHF.R.U32.HI R2, RZ, 0x2, R2 ;  /* 0x00000002ff027819 */ /* 0x000fca0000011602 */
[----:B------:R-:W-:Y:S01]  /*9bd0*/  IMAD R3, R2, -0x7, R5 ;  /* 0xfffffff902037824 */ /* 0x000fe200078e0205 */
[----:B0-----:R-:W-:Y:S02]  /*9be0*/  @P2 LEA R7, R7, R0, 0x18 ;  /* 0x0000000007072211 */ /* 0x001fe400078ec0ff */
[----:B------:R-:W-:Y:S02]  /*9bf0*/  SEL R0, RZ, 0x1, !P0 ;  /* 0x00000001ff007807 */ /* 0x000fe40004000000 */
[----:B----4-:R-:W-:Y:S01]  /*9c00*/  IADD3 R35, P0, R35, UR38, RZ ;  /* 0x0000002623237c10 */ /* 0x010fe2000ff1e0ff */
[----:B------:R0:W-:Y:S01]  /*9c10*/  @P2 SYNCS.ARRIVE.TRANS64.A1T0 RZ, [R7+URZ+0x88], RZ ;  /* 0x000088ff07ff29a7 */ /* 0x0001e2000810003f */
[----:B------:R-:W-:Y:S02]  /*9c20*/  LOP3.LUT R33, R33, R0, RZ, 0x3c, !PT ;  /* 0x0000000021217212 */ /* 0x000fe400078e3cff */
[----:B-----5:R-:W-:Y:S01]  /*9c30*/  IADD3.X R34, R34, UR42, RZ, P0, !PT ;  /* 0x0000002a22227c10 */ /* 0x020fe200087fe4ff */
[----:B------:R-:W-:Y:S01]  /*9c40*/  STL [R1+0x18], R35 ;  /* 0x0000182301007387 */ /* 0x000fe20000100800 */
[----:B------:R-:W-:-:S02]  /*9c50*/  @P1 LOP3.LUT R33, R33, 0x1, R2, 0x78, !PT ;  /* 0x0000000121211812 */ /* 0x000fc400078e7802 */
[----:B------:R-:W-:Y:S01]  /*9c60*/  PRMT R2, RZ, 0x7610, R2 ;  /* 0x00007610ff027816 */ /* 0x000fe20000000002 */
[----:B------:R-:W-:Y:S01]  /*9c70*/  STL [R1+0x14], R34 ;  /* 0x0000142201007387 */ /* 0x000fe20000100800 */
[----:B------:R-:W-:Y:S02]  /*9c80*/  ISETP.GE.U32.AND P0, PT, R35, UR4, PT ;  /* 0x0000000423007c0c */ /* 0x000fe4000bf06070 */
[----:B------:R-:W-:Y:S01]  /*9c90*/  PRMT R0, RZ, 0x7610, R0 ;  /* 0x00007610ff007816 */ /* 0x000fe20000000000 */
[----:B------:R-:W-:Y:S01]  /*9ca0*/  STL [R1+0x1c], R33 ;  /* 0x00001c2101007387 */ /* 0x000fe20000100800 */
[----:B------:R-:W-:-:S03]  /*9cb0*/  ISETP.GE.U32.AND.EX P0, PT, R34, UR5, PT, P0 ;  /* 0x0000000522007c0c */ /* 0x000fc6000bf06100 */
[----:B------:R1:W-:Y:S02]  /*9cc0*/  STL [R1+0x28], R3 ;  /* 0x0000280301007387 */ /* 0x0003e40000100800 */
[----:B-1----:R-:W-:-:S05]  /*9cd0*/  IMAD.MOV.U32 R3, RZ, RZ, -0x1 ;  /* 0xffffffffff037424 */ /* 0x002fca00078e00ff */
[----:B------:R0:W-:Y:S04]  /*9ce0*/  STL [R1+0x4], R3 ;  /* 0x0000040301007387 */ /* 0x0001e80000100800 */
[----:B------:R0:W-:Y:S01]  /*9cf0*/  STL.S16 [R1+0x2c], R2 ;  /* 0x00002c0201007387 */ /* 0x0001e20000100600 */
[----:B------:R-:W-:Y:S05]  /*9d00*/  @P0 BRA `(.L_x_186) ;  /* 0x00000004005c0947 */ /* 0x000fea0003800000 */
[----:B------:R-:W-:Y:S01]  /*9d10*/  ULDC.64 UR4, c[0x0][0x628] ;  /* 0x00018a0000047ab9 */ /* 0x000fe20000000a00 */
[----:B------:R-:W1:Y:S01]  /*9d20*/  S2R R8, SR_CTAID.X ;  /* 0x0000000000087919 */ /* 0x000e620000002500 */
[----:B------:R-:W-:Y:S01]  /*9d30*/  ISETP.NE.U32.AND P0, PT, RZ, UR4, PT ;  /* 0x00000004ff007c0c */ /* 0x000fe2000bf05070 */
[----:B------:R-:W-:Y:S01]  /*9d40*/  ULDC UR7, c[0x0][0x630] ;  /* 0x00018c0000077ab9 */ /* 0x000fe20000000800 */
[----:B0-----:R-:W-:Y:S01]  /*9d50*/  IMAD.MOV.U32 R2, RZ, RZ, R35 ;  /* 0x000000ffff027224 */ /* 0x001fe200078e0023 */
[----:B------:R-:W0:Y:S01]  /*9d60*/  S2R R0, SR_CTAID.Y ;  /* 0x0000000000007919 */ /* 0x000e220000002600 */
[----:B------:R-:W-:Y:S01]  /*9d70*/  ISETP.NE.AND.EX P0, PT, RZ, UR5, PT, P0 ;  /* 0x00000005ff007c0c */ /* 0x000fe2000bf05300 */
[----:B------:R-:W-:-:S12]  /*9d80*/  IMAD.MOV.U32 R3, RZ, RZ, R34 ;  /* 0x000000ffff037224 */ /* 0x000fd800078e0022 */
[----:B------:R-:W-:Y:S05]  /*9d90*/  @!P0 BRA `(.L_x_187) ;  /* 0x0000000000288947 */ /* 0x000fea0003800000 */
[----:B------:R-:W-:Y:S02]  /*9da0*/  ULDC UR6, c[0x0][0x634] ;  /* 0x00018d0000067ab9 */ /* 0x000fe40000000800 */
[----:B------:R-:W-:-:S05]  /*9db0*/  IADD3 R7, P0, R35, UR6, RZ ;  /* 0x0000000623077c10 */ /* 0x000fca000ff1e0ff */
[----:B------:R-:W-:-:S04]  /*9dc0*/  IMAD.X R9, RZ, RZ, R34, P0 ;  /* 0x000000ffff097224 */ /* 0x000fc800000e0622 */
[----:B------:R-:W-:-:S04]  /*9dd0*/  IMAD.WIDE.U32 R4, R9, UR4, RZ ;  /* 0x0000000409047c25 */ /* 0x000fc8000f8e00ff */
[----:B------:R-:W-:-:S04]  /*9de0*/  IMAD.WIDE.U32 R4, P0, R7, UR5, R4 ;  /* 0x0000000507047c25 */ /* 0x000fc8000f800004 */
[----:B------:R-:W-:-:S04]  /*9df0*/  IMAD.WIDE.U32 R6, R7, UR4, RZ ;  /* 0x0000000407067c25 */ /* 0x000fc8000f8e00ff */
[----:B------:R-:W-:Y:S01]  /*9e00*/  IMAD.X R3, RZ, RZ, RZ, P0 ;  /* 0x000000ffff037224 */ /* 0x000fe200000e06ff */
[----:B------:R-:W-:Y:S01]  /*9e10*/  IADD3 RZ, P0, R7, R4, RZ ;  /* 0x0000000407ff7210 */ /* 0x000fe20007f1e0ff */
[----:B------:R-:W-:-:S04]  /*9e20*/  IMAD.MOV.U32 R2, RZ, RZ, R5 ;  /* 0x000000ffff027224 */ /* 0x000fc800078e0005 */
[----:B------:R-:W-:-:S08]  /*9e30*/  IMAD.WIDE.U32.X R2, R9, UR5, R2, P0 ;  /* 0x0000000509027c25 */ /* 0x000fd000080e0402 */
.L_x_187:
[--C-:B------:R-:W-:Y:S01]  /*9e40*/  SHF.R.U64 R6, R2, UR7, R3.reuse ;  /* 0x0000000702067c19 */ /* 0x100fe20008001203 */
[----:B------:R-:W-:Y:S01]  /*9e50*/  ULDC.64 UR4, c[0x0][0x620] ;  /* 0x0001880000047ab9 */ /* 0x000fe20000000a00 */
[----:B------:R-:W-:Y:S01]  /*9e60*/  SHF.R.U32.HI R2, RZ, UR7, R3 ;  /* 0x00000007ff027c19 */ /* 0x000fe20008011603 */
[----:B------:R-:W-:Y:S01]  /*9e70*/  IMAD.MOV.U32 R3, RZ, RZ, R34 ;  /* 0x000000ffff037224 */ /* 0x000fe200078e0022 */
[----:B------:R-:W-:Y:S01]  /*9e80*/  IADD3 R5, P0, RZ, -R6, RZ ;  /* 0x80000006ff057210 */ /* 0x000fe20007f1e0ff */
[----:B------:R-:W2:Y:S01]  /*9e90*/  LDC R15, c[0x0][0x144] ;  /* 0x00005100ff0f7b82 */ /* 0x000ea20000000800 */
[----:B-1----:R-:W-:Y:S01]  /*9ea0*/  I2FP.F32.U32 R7, R8 ;  /* 0x0000000800077245 */ /* 0x002fe20000201000 */
[----:B------:R-:W-:Y:S01]  /*9eb0*/  ULDC.64 UR8, c[0x0][0x640] ;  /* 0x0001900000087ab9 */ /* 0x000fe20000000a00 */
[----:B------:R-:W-:Y:S01]  /*9ec0*/  ULDC UR6, c[0x0][0x608] ;  /* 0x0001820000067ab9 */ /* 0x000fe20000000800 */
[----:B------:R-:W-:Y:S01]  /*9ed0*/  IMAD.X R2, RZ, RZ, ~R2, P0 ;  /* 0x000000ffff027224 */ /* 0x000fe200000e0e02 */
[----:B------:R-:W-:-:S03]  /*9ee0*/  ISETP.NE.U32.AND P0, PT, RZ, UR8, PT ;  /* 0x00000008ff007c0c */ /* 0x000fc6000bf05070 */
[----:B------:R-:W-:Y:S01]  /*9ef0*/  IMAD R4, R2, UR4, RZ ;  /* 0x0000000402047c24 */ /* 0x000fe2000f8e02ff */
[----:B------:R-:W1:Y:S01]  /*9f00*/  LDC R9, c[0x0][0x148] ;  /* 0x00005200ff097b82 */ /* 0x000e620000000800 */
[----:B------:R-:W-:Y:S01]  /*9f10*/  IMAD.MOV.U32 R2, RZ, RZ, R35 ;  /* 0x000000ffff027224 */ /* 0x000fe200078e0023 */
[----:B------:R-:W-:-:S03]  /*9f20*/  ISETP.NE.AND.EX P0, PT, RZ, UR9, PT, P0 ;  /* 0x00000009ff007c0c */ /* 0x000fc6000bf05300 */
[----:B------:R-:W-:Y:S01]  /*9f30*/  IMAD.WIDE.U32 R2, R5, UR4, R2 ;  /* 0x0000000405027c25 */ /* 0x000fe2000f8e0002 */
[----:B------:R-:W-:-:S03]  /*9f40*/  ULDC UR4, c[0x0][0x150] ;  /* 0x0000540000047ab9 */ /* 0x000fc60000000800 */
[----:B------:R-:W-:Y:S02]  /*9f50*/  IMAD R5, R5, UR5, R4 ;  /* 0x0000000505057c24 */ /* 0x000fe4000f8e0204 */
[----:B------:R-:W-:Y:S01]  /*9f60*/  FMUL R4, R7, UR4 ;  /* 0x0000000407047c20 */ /* 0x000fe20008400000 */
[----:B------:R-:W-:Y:S01]  /*9f70*/  ULDC UR4, c[0x0][0x618] ;  /* 0x0001860000047ab9 */ /* 0x000fe20000000800 */
[----:B------:R-:W-:Y:S01]  /*9f80*/  ULDC UR5, c[0x0][0x154] ;  /* 0x0000550000057ab9 */ /* 0x000fe20000000800 */
[----:B------:R-:W-:-:S03]  /*9f90*/  IMAD.IADD R3, R3, 0x1, R5 ;  /* 0x0000000103037824 */ /* 0x000fc600078e0205 */
[----:B------:R-:W3:Y:S02]  /*9fa0*/  F2I.U32.TRUNC.NTZ R4, R4 ;  /* 0x0000000400047305 */ /* 0x000ee4000020f000 */
[----:B------:R-:W-:Y:S02]  /*9fb0*/  SHF.R.U64 R7, R2, UR4, R3 ;  /* 0x0000000402077c19 */ /* 0x000fe40008001203 */
[----:B0-----:R-:W-:-:S05]  /*9fc0*/  I2FP.F32.U32 R2, R0 ;  /* 0x0000000000027245 */ /* 0x001fca0000201000 */
[----:B------:R-:W-:Y:S01]  /*9fd0*/  FMUL R12, R2, UR5 ;  /* 0x00000005020c7c20 */ /* 0x000fe20008400000 */
[----:B------:R-:W-:Y:S01]  /*9fe0*/  SHF.R.U32.HI R2, RZ, UR4, R3 ;  /* 0x00000004ff027c19 */ /* 0x000fe20008011603 */
[----:B------:R-:W-:-:S03]  /*9ff0*/  ULDC UR4, c[0x0][0x658] ;  /* 0x0001960000047ab9 */ /* 0x000fc60000000800 */
[--C-:B------:R-:W-:Y:S01]  /*a000*/  SHF.R.U64 R11, R7, UR6, R2.reuse ;  /* 0x00000006070b7c19 */ /* 0x100fe20008001202 */
[----:B------:R-:W0:Y:S01]  /*a010*/  F2I.U32.TRUNC.NTZ R12, R12 ;  /* 0x0000000c000c7305 */ /* 0x000e22000020f000 */
[----:B------:R-:W-:Y:S01]  /*a020*/  SHF.R.U32.HI R2, RZ, UR6, R2 ;  /* 0x00000006ff027c19 */ /* 0x000fe20008011602 */
[----:B---3--:R-:W-:-:S03]  /*a030*/  IMAD.MOV R4, RZ, RZ, -R4 ;  /* 0x000000ffff047224 */ /* 0x008fc600078e0a04 */
[----:B------:R-:W-:Y:S01]  /*a040*/  SHF.R.U64 R10, R11, UR4, R2 ;  /* 0x000000040b0a7c19 */ /* 0x000fe20008001202 */
[----:B--2---:R-:W-:Y:S01]  /*a050*/  IMAD R8, R15, R4, R8 ;  /* 0x000000040f087224 */ /* 0x004fe200078e0208 */
[----:B------:R-:W-:-:S03]  /*a060*/  SHF.R.U32.HI R13, RZ, UR4, R2 ;  /* 0x00000004ff0d7c19 */ /* 0x000fc60008011602 */
[----:B------:R-:W-:Y:S02]  /*a070*/  IMAD.MOV.U32 R2, RZ, RZ, R10 ;  /* 0x000000ffff027224 */ /* 0x000fe400078e000a */
[----:B------:R-:W-:Y:S01]  /*a080*/  IMAD.MOV.U32 R3, RZ, RZ, R13 ;  /* 0x000000ffff037224 */ /* 0x000fe200078e000d */
[----:B------:R-:W-:Y:S06]  /*a090*/  @!P0 BRA `(.L_x_188) ;  /* 0x0000000000288947 */ /* 0x000fec0003800000 */
[----:B------:R-:W-:Y:S02]  /*a0a0*/  ULDC UR4, c[0x0][0x64c] ;  /* 0x0001930000047ab9 */ /* 0x000fe40000000800 */
[----:B------:R-:W-:-:S05]  /*a0b0*/  IADD3 R3, P0, R10, UR4, RZ ;  /* 0x000000040a037c10 */ /* 0x000fca000ff1e0ff */
[----:B------:R-:W-:-:S04]  /*a0c0*/  IMAD.X R13, RZ, RZ, R13, P0 ;  /* 0x000000ffff0d7224 */ /* 0x000fc800000e060d */
[----:B------:R-:W-:-:S04]  /*a0d0*/  IMAD.WIDE.U32 R4, R13, UR8, RZ ;  /* 0x000000080d047c25 */ /* 0x000fc8000f8e00ff */
[----:B------:R-:W-:-:S04]  /*a0e0*/  IMAD.WIDE.U32 R4, P0, R3, UR9, R4 ;  /* 0x0000000903047c25 */ /* 0x000fc8000f800004 */
[----:B------:R-:W-:-:S04]  /*a0f0*/  IMAD.WIDE.U32 R2, R3, UR8, RZ ;  /* 0x0000000803027c25 */ /* 0x000fc8000f8e00ff */
[----:B------:R-:W-:Y:S01]  /*a100*/  IMAD.MOV.U32 R2, RZ, RZ, R5 ;  /* 0x000000ffff027224 */ /* 0x000fe200078e0005 */
[----:B------:R-:W-:Y:S01]  /*a110*/  IADD3 RZ, P1, R3, R4, RZ ;  /* 0x0000000403ff7210 */ /* 0x000fe20007f3e0ff */
[----:B------:R-:W-:-:S04]  /*a120*/  IMAD.X R3, RZ, RZ, RZ, P0 ;  /* 0x000000ffff037224 */ /* 0x000fc800000e06ff */
[----:B------:R-:W-:-:S08]  /*a130*/  IMAD.WIDE.U32.X R2, R13, UR9, R2, P1 ;  /* 0x000000090d027c25 */ /* 0x000fd000088e0402 */
.L_x_188:
[----:B------:R-:W2:Y:S01]  /*a140*/  LDC R4, c[0x0][0x65c] ;  /* 0x00019700ff047b82 */ /* 0x000ea20000000800 */
[----:B------:R-:W-:Y:S01]  /*a150*/  ULDC UR4, c[0x0][0x648] ;  /* 0x0001920000047ab9 */ /* 0x000fe20000000800 */
[----:B------:R3:W-:Y:S01]  /*a160*/  STL [R1+0x4], R6 ;  /* 0x0000040601007387 */ /* 0x0007e20000100800 */
[----:B------:R-:W-:Y:S01]  /*a170*/  SHF.R.U64 R2, R2, UR4, R3 ;  /* 0x0000000402027c19 */ /* 0x000fe20008001203 */
[----:B0-----:R-:W-:Y:S01]  /*a180*/  IMAD.MOV R12, RZ, RZ, -R12 ;  /* 0x000000ffff0c7224 */ /* 0x001fe200078e0a0c */
[----:B------:R-:W-:Y:S01]  /*a190*/  LOP3.LUT R11, R11, UR43, RZ, 0xc0, !PT ;  /* 0x0000002b0b0b7c12 */ /* 0x000fe2000f8ec0ff */
[----:B------:R-:W-:Y:S01]  /*a1a0*/  ULDC UR4, c[0x0][0x638] ;  /* 0x00018e0000047ab9 */ /* 0x000fe20000000800 */
[----:B------:R-:W-:Y:S01]  /*a1b0*/  LOP3.LUT R17, R7, UR40, RZ, 0xc0, !PT ;  /* 0x0000002807117c12 */ /* 0x000fe2000f8ec0ff */
[----:B------:R-:W-:Y:S01]  /*a1c0*/  IMAD.MOV R3, RZ, RZ, -R2 ;  /* 0x000000ffff037224 */ /* 0x000fe200078e0a02 */
[----:B------:R-:W-:Y:S01]  /*a1d0*/  ULDC UR5, c[0x0][0x610] ;  /* 0x0001840000057ab9 */ /* 0x000fe20000000800 */
[----:B------:R-:W-:-:S02]  /*a1e0*/  IMAD R11, R2, UR41, R11 ;  /* 0x00000029020b7c24 */ /* 0x000fc4000f8e020b */
[----:B------:R-:W-:Y:S01]  /*a1f0*/  IMAD R10, R3, UR4, R10 ;  /* 0x00000004030a7c24 */ /* 0x000fe2000f8e020a */
[----:B------:R-:W-:-:S03]  /*a200*/  ULDC UR4, c[0x0][0x600] ;  /* 0x0001800000047ab9 */ /* 0x000fc60000000800 */
[----:B------:R-:W-:Y:S01]  /*a210*/  IMAD R17, R10, UR4, R17 ;  /* 0x000000040a117c24 */ /* 0x000fe2000f8e0211 */
[----:B--2---:R-:W-:-:S13]  /*a220*/  ISETP.NE.AND P0, PT, R4, 0x1, PT ;  /* 0x000000010400780c */ /* 0x004fda0003f05270 */
[----:B-1----:R-:W-:Y:S02]  /*a230*/  @P0 IMAD R8, R9, R12, R0 ;  /* 0x0000000c09080224 */ /* 0x002fe400078e0200 */
[----:B------:R-:W-:Y:S02]  /*a240*/  IMAD.MOV.U32 R0, RZ, RZ, 0x1 ;  /* 0x00000001ff007424 */ /* 0x000fe400078e00ff */
[----:B------:R-:W-:-:S05]  /*a250*/  IMAD R8, R11, UR5, R8 ;  /* 0x000000050b087c24 */ /* 0x000fca000f8e0208 */
[----:B------:R-:W-:Y:S02]  /*a260*/  SEL R16, R17, R8, !P0 ;  /* 0x0000000811107207 */ /* 0x000fe40004000000 */
[----:B---3--:R-:W-:-:S07]  /*a270*/  SEL R17, R8, R17, !P0 ;  /* 0x0000001108117207 */ /* 0x008fce0004000000 */
.L_x_186:
[----:B------:R-:W-:Y:S05]  /*a280*/  BSYNC B0 ;  /* 0x0000000000007941 */ /* 0x000fea0003800000 */
.L_x_185:
[----:B------:R-:W-:-:S13]  /*a290*/  LOP3.LUT P0, RZ, R0, 0xff, RZ, 0xc0, !PT ;  /* 0x000000ff00ff7812 */ /* 0x000fda000780c0ff */
[----:B------:R-:W-:Y:S05]  /*a2a0*/  @P0 BRA `(.L_x_189) ;  /* 0xffffffe4003c0947 */ /* 0x000fea000383ffff */
[----:B------:R-:W-:Y:S05]  /*a2b0*/  BSYNC B7 ;  /* 0x0000000000077941 */ /* 0x000fea0003800000 */
.L_x_175:
[----:B------:R-:W-:-:S03]  /*a2c0*/  UMOV UR4, 0xffffffff ;  /* 0xffffffff00047882 */ /* 0x000fc60000000000 */
[----:B------:R-:W-:Y:S05]  /*a2d0*/  BRA.DIV UR4, `(.L_x_190) ;  /* 0x0000000e04487947 */ /* 0x000fea000b800000 */
[----:B------:R-:W-:-:S13]  /*a2e0*/  ELECT P6, URZ, PT ;  /* 0x00000000003f782f */ /* 0x000fda00038c0000 */
.L_x_221:
[----:B------:R-:W-:Y:S04]  /*a2f0*/  BSSY B0, `(.L_x_191) ;  /* 0x0000049000007945 */ /* 0x000fe80003800000 */
[----:B------:R-:W-:Y:S05]  /*a300*/  @!P6 BRA `(.L_x_192) ;  /* 0x00000004001ce947 */ /* 0x000fea0003800000 */
[----:B------:R-:W2:Y:S02]  /*a310*/  LDL.LU R0, [R1+0x10] ;  /* 0x0000100001007983 */ /* 0x000ea40000300800 */
[----:B--2---:R-:W-:-:S04]  /*a320*/  LOP3.LUT R0, R0, 0x2, RZ, 0xfc, !PT ;  /* 0x0000000200007812 */ /* 0x004fc800078efcff */
[----:B------:R-:W-:-:S13]  /*a330*/  ISETP.NE.AND P0, PT, R0, 0x3, PT ;  /* 0x000000030000780c */ /* 0x000fda0003f05270 */
[----:B------:R-:W-:Y:S05]  /*a340*/  @!P0 BRA `(.L_x_193) ;  /* 0x0000000000048947 */ /* 0x000fea0003800000 */
[----:B------:R-:W-:Y:S01]  /*a350*/  BPT.TRAP 0x1 ;  /* 0x000000040000795c */ /* 0x000fe20000300000 */
.L_x_193:
[----:B0-----:R-:W2:Y:S04]  /*a360*/  LDL.LU R2, [R1+0x28] ;  /* 0x0000280001027983 */ /* 0x001ea80000300800 */
[----:B------:R-:W3:Y:S01]  /*a370*/  LDL.LU R5, [R1+0x1c] ;  /* 0x00001c0001057983 */ /* 0x000ee20000300800 */
[----:B------:R-:W-:Y:S01]  /*a380*/  MOV R0, 0x400 ;  /* 0x0000040000007802 */ /* 0x000fe20000000f00 */
[----:B------:R-:W0:Y:S03]  /*a390*/  S2R R3, SR_CgaCtaId ;  /* 0x0000000000037919 */ /* 0x000e260000008800 */
[----:B0-----:R-:W-:-:S05]  /*a3a0*/  LEA R0, R3, R0, 0x18 ;  /* 0x0000000003007211 */ /* 0x001fca00078ec0ff */
[----:B------:R-:W-:-:S04]  /*a3b0*/  VIADD R0, R0, 0x38 ;  /* 0x0000003800007836 */ /* 0x000fc80000000000 */
[C---:B--2---:R-:W-:Y:S02]  /*a3c0*/  IMAD R7, R2.reuse, 0x8, R0 ;  /* 0x0000000802077824 */ /* 0x044fe400078e0200 */
[----:B------:R-:W-:Y:S01]  /*a3d0*/  VIADD R2, R2, 0x1 ;  /* 0x0000000102027836 */ /* 0x000fe20000000000 */
[----:B---3--:R-:W-:-:S04]  /*a3e0*/  SHF.L.U32 R4, R5, 0x1f, RZ ;  /* 0x0000001f05047819 */ /* 0x008fc800000006ff */
[C---:B------:R-:W-:Y:S01]  /*a3f0*/  ISETP.NE.AND P1, PT, R2.reuse, 0x7, PT ;  /* 0x000000070200780c */ /* 0x040fe20003f25270 */
[----:B------:R-:W0:Y:S03]  /*a400*/  SYNCS.PHASECHK.TRANS64.TRYWAIT P0, [R7+URZ], R4 ;  /* 0x00000004070075a7 */ /* 0x000e26000800017f */
[----:B------:R-:W-:Y:S02]  /*a410*/  SEL R3, RZ, 0x1, P1 ;  /* 0x00000001ff037807 */ /* 0x000fe40000800000 */
[----:B------:R-:W-:Y:S02]  /*a420*/  SEL R9, R2, RZ, P1 ;  /* 0x000000ff02097207 */ /* 0x000fe40000800000 */
[----:B------:R-:W-:-:S03]  /*a430*/  LOP3.LUT R6, R5, R3, RZ, 0x3c, !PT ;  /* 0x0000000305067212 */ /* 0x000fc600078e3cff */
[----:B------:R-:W-:Y:S01]  /*a440*/  IMAD R8, R9, 0x8, R0 ;  /* 0x0000000809087824 */ /* 0x000fe200078e0200 */
[----:B------:R-:W-:Y:S01]  /*a450*/  SHF.L.U32 R5, R6, 0x1f, RZ ;  /* 0x0000001f06057819 */ /* 0x000fe200000006ff */
[----:B0-----:R-:W-:Y:S06]  /*a460*/  @!P0 BRA `(.L_x_194) ;  /* 0x0000000c00048947 */ /* 0x001fec0003800000 */
.L_x_222:
[----:B------:R-:W1:Y:S01]  /*a470*/  SYNCS.PHASECHK.TRANS64.TRYWAIT P0, [R8+URZ], R5 ;  /* 0x00000005080075a7 */ /* 0x000e62000800017f */
[----:B------:R-:W-:-:S05]  /*a480*/  VIADD R2, R9, 0x1 ;  /* 0x0000000109027836 */ /* 0x000fca0000000000 */
[----:B------:R-:W-:-:S04]  /*a490*/  ISETP.NE.AND P1, PT, R2, 0x7, PT ;  /* 0x000000070200780c */ /* 0x000fc80003f25270 */
[----:B------:R-:W-:Y:S02]  /*a4a0*/  SEL R3, RZ, 0x1, P1 ;  /* 0x00000001ff037807 */ /* 0x000fe40000800000 */
[----:B0-----:R-:W-:Y:S02]  /*a4b0*/  SEL R7, R2, RZ, P1 ;  /* 0x000000ff02077207 */ /* 0x001fe40000800000 */
[----:B------:R-:W-:-:S03]  /*a4c0*/  LOP3.LUT R6, R6, R3, RZ, 0x3c, !PT ;  /* 0x0000000306067212 */ /* 0x000fc600078e3cff */
[----:B------:R-:W-:Y:S01]  /*a4d0*/  IMAD R9, R7, 0x8, R0 ;  /* 0x0000000807097824 */ /* 0x000fe200078e0200 */
[----:B------:R-:W-:Y:S01]  /*a4e0*/  SHF.L.U32 R4, R6, 0x1f, RZ ;  /* 0x0000001f06047819 */ /* 0x000fe200000006ff */
[----:B-1----:R-:W-:Y:S06]  /*a4f0*/  @!P0 BRA `(.L_x_195) ;  /* 0x0000000800f48947 */ /* 0x002fec0003800000 */
.L_x_223:
[----:B------:R-:W1:Y:S01]  /*a500*/  SYNCS.PHASECHK.TRANS64.TRYWAIT P0, [R9+URZ], R4 ;  /* 0x00000004090075a7 */ /* 0x000e62000800017f */
[----:B------:R-:W-:-:S05]  /*a510*/  VIADD R2, R7, 0x1 ;  /* 0x0000000107027836 */ /* 0x000fca0000000000 */
[----:B------:R-:W-:-:S04]  /*a520*/  ISETP.NE.AND P1, PT, R2, 0x7, PT ;  /* 0x000000070200780c */ /* 0x000fc80003f25270 */
[----:B------:R-:W-:Y:S02]  /*a530*/  SEL R3, RZ, 0x1, P1 ;  /* 0x00000001ff037807 */ /* 0x000fe40000800000 */
[----:B------:R-:W-:Y:S02]  /*a540*/  SEL R7, R2, RZ, P1 ;  /* 0x000000ff02077207 */ /* 0x000fe40000800000 */
[----:B------:R-:W-:-:S03]  /*a550*/  LOP3.LUT R6, R6, R3, RZ, 0x3c, !PT ;  /* 0x0000000306067212 */ /* 0x000fc600078e3cff */
[----:B0-----:R-:W-:Y:S01]  /*a560*/  IMAD R8, R7, 0x8, R0 ;  /* 0x0000000807087824 */ /* 0x001fe200078e0200 */
[----:B------:R-:W-:Y:S01]  /*a570*/  SHF.L.U32 R5, R6, 0x1f, RZ ;  /* 0x0000001f06057819 */ /* 0x000fe200000006ff */
[----:B-1----:R-:W-:Y:S06]  /*a580*/  @!P0 BRA `(.L_x_196) ;  /* 0x0000000800e48947 */ /* 0x002fec0003800000 */
.L_x_224:
        /* <DEDUP_REMOVED lines=9> */
.L_x_225:
[----:B------:R-:W1:Y:S01]  /*a620*/  SYNCS.PHASECHK.TRANS64.TRYWAIT P0, [R9+URZ], R4 ;  /* 0x00000004090075a7 */ /* 0x000e62000800017f */
[----:B------:R-:W-:-:S05]  /*a630*/  VIADD R2, R7, 0x1 ;  /* 0x0000000107027836 */ /* 0x000fca0000000000 */
[----:B------:R-:W-:-:S04]  /*a640*/  ISETP.NE.AND P1, PT, R2, 0x7, PT ;  /* 0x000000070200780c */ /* 0x000fc80003f25270 */
[----:B------:R-:W-:Y:S02]  /*a650*/  SEL R3, RZ, 0x1, P1 ;  /* 0x00000001ff037807 */ /* 0x000fe40000800000 */
[----:B------:R-:W-:Y:S02]  /*a660*/  SEL R7, R2, RZ, P1 ;  /* 0x000000ff02077207 */ /* 0x000fe40000800000 */
[----:B------:R-:W-:-:S03]  /*a670*/  LOP3.LUT R11, R6, R3, RZ, 0x3c, !PT ;  /* 0x00000003060b7212 */ /* 0x000fc600078e3cff */
[----:B------:R-:W-:Y:S01]  /*a680*/  IMAD R6, R7, 0x8, R0 ;  /* 0x0000000807067824 */ /* 0x000fe200078e0200 */
[----:B0-----:R-:W-:Y:S01]  /*a690*/  SHF.L.U32 R5, R11, 0x1f, RZ ;  /* 0x0000001f0b057819 */ /* 0x001fe200000006ff */
[----:B-1----:R-:W-:Y:S06]  /*a6a0*/  @!P0 BRA `(.L_x_198) ;  /* 0x0000000800c48947 */ /* 0x002fec0003800000 */
.L_x_226:
[----:B------:R-:W1:Y:S01]  /*a6b0*/  SYNCS.PHASECHK.TRANS64.TRYWAIT P0, [R6+URZ], R5 ;  /* 0x00000005060075a7 */ /* 0x000e62000800017f */
[----:B------:R-:W-:-:S05]  /*a6c0*/  VIADD R2, R7, 0x1 ;  /* 0x0000000107027836 */ /* 0x000fca0000000000 */
[----:B------:R-:W-:-:S04]  /*a6d0*/  ISETP.NE.AND P1, PT, R2, 0x7, PT ;  /* 0x000000070200780c */ /* 0x000fc80003f25270 */
[----:B0-----:R-:W-:Y:S02]  /*a6e0*/  SEL R4, RZ, 0x1, P1 ;  /* 0x00000001ff047807 */ /* 0x001fe40000800000 */
[----:B------:R-:W-:Y:S02]  /*a6f0*/  SEL R3, R2, RZ, P1 ;  /* 0x000000ff02037207 */ /* 0x000fe40000800000 */
[----:B------:R-:W-:Y:S01]  /*a700*/  LOP3.LUT R4, R11, R4, RZ, 0x3c, !PT ;  /* 0x000000040b047212 */ /* 0x000fe200078e3cff */
[----:B-1----:R-:W-:Y:S06]  /*a710*/  @!P0 BRA `(.L_x_199) ;  /* 0x0000000800bc8947 */ /* 0x002fec0003800000 */
.L_x_227:
[----:B------:R-:W-:Y:S01]  /*a720*/  IMAD R3, R3, 0x8, R0 ;  /* 0x0000000803037824 */ /* 0x000fe200078e0200 */
[----:B------:R-:W-:-:S07]  /*a730*/  SHF.L.U32 R0, R4, 0x1f, RZ ;  /* 0x0000001f04007819 */ /* 0x000fce00000006ff */
.L_x_200:
[----:B-1----:R1:W2:Y:S02]  /*a740*/  SYNCS.PHASECHK.TRANS64.TRYWAIT P0, [R3+URZ], R0 ;  /* 0x00000000030075a7 */ /* 0x0022a4000800017f */
[----:B--2---:R-:W-:Y:S05]  /*a750*/  @!P0 NANOSLEEP.SYNCS 0x989680 ;  /* 0x009896800000895d */ /* 0x004fea0003900000 */
[----:B------:R-:W2:Y:S02]  /*a760*/  @!P0 SYNCS.PHASECHK.TRANS64 P0, [R3+URZ], R0 ;  /* 0x00000000030085a7 */ /* 0x000ea4000800007f */
[----:B--2---:R-:W-:Y:S05]  /*a770*/  @!P0 BRA `(.L_x_200) ;  /* 0xfffffffc00f08947 */ /* 0x004fea000383ffff */
.L_x_192:
[----:B------:R-:W-:Y:S05]  /*a780*/  BSYNC B0 ;  /* 0x0000000000007941 */ /* 0x000fea0003800000 */
.L_x_191:
[----:B------:R-:W-:Y:S05]  /*a790*/  EXIT ;  /* 0x000000000000794d */ /* 0x000fea0003800000 */
.L_x_16:
[----:B------:R-:W-:Y:S02]  /*a7a0*/  IMAD.MOV.U32 R13, RZ, RZ, R16 ;  /* 0x000000ffff0d7224 */ /* 0x000fe400078e0010 */
[----:B------:R-:W-:Y:S02]  /*a7b0*/  IMAD.MOV.U32 R12, RZ, RZ, RZ ;  /* 0x000000ffff0c7224 */ /* 0x000fe400078e00ff */
[----:B------:R-:W-:Y:S02]  /*a7c0*/  IMAD.MOV.U32 R11, RZ, RZ, 0x1f ;  /* 0x0000001fff0b7424 */ /* 0x000fe400078e00ff */
[----:B------:R-:W-:-:S07]  /*a7d0*/  IMAD.MOV.U32 R15, RZ, RZ, -0x1 ;  /* 0xffffffffff0f7424 */ /* 0x000fce00078e00ff */
[----:B-----5:R-:W-:Y:S05]  /*a7e0*/  WARPSYNC.COLLECTIVE R15, `(.L_x_201) ;  /* 0x000000000f087348 */ /* 0x020fea0003c00000 */
[----:B------:R0:W1:Y:S02]  /*a7f0*/  SHFL.IDX P6, R14, R13, R12, R11 ;  /* 0x0000000c0d0e7389 */ /* 0x00006400000c000b */
[----:B01---5:R-:W-:Y:S01]  /*a800*/  ENDCOLLECTIVE ;  /* 0x000000000000791b */ /* 0x023fe20003800000 */
.L_x_201:
[----:B------:R-:W-:Y:S05]  /*a810*/  BRA `(.L_x_202) ;  /* 0xffffff6c00cc7947 */ /* 0x000fea000383ffff */
.L_x_20:
[----:B-1----:R1:W2:Y:S02]  /*a820*/  SYNCS.PHASECHK.TRANS64.TRYWAIT P1, [R3+URZ], R0 ;  /* 0x00000000030075a7 */ /* 0x0022a4000802017f */
[----:B--2---:R-:W-:Y:S05]  /*a830*/  @!P1 NANOSLEEP.SYNCS 0x989680 ;  /* 0x009896800000995d */ /* 0x004fea0003900000 */
[----:B------:R-:W2:Y:S02]  /*a840*/  @!P1 SYNCS.PHASECHK.TRANS64 P1, [R3+URZ], R0 ;  /* 0x00000000030095a7 */ /* 0x000ea4000802007f */
[----:B--2---:R-:W-:Y:S05]  /*a850*/  @!P1 BRA `(.L_x_20) ;  /* 0xfffffffc00f09947 */ /* 0x004fea000383ffff */
[----:B------:R-:W-:Y:S05]  /*a860*/  BRA `(.L_x_19) ;  /* 0xffffff6c00e87947 */ /* 0x000fea000383ffff */
.L_x_22:
[C---:B------:R-:W-:Y:S01]  /*a870*/  IMAD.IADD R19, R9.reuse, 0x1, R21 ;  /* 0x0000000109137824 */ /* 0x040fe200078e0215 */
[----:B------:R-:W-:Y:S01]  /*a880*/  BSSY B0, `(.L_x_203) ;  /* 0x000000c000007945 */ /* 0x000fe20003800000 */
[----:B------:R-:W-:Y:S02]  /*a890*/  IMAD.IADD R9, R9, 0x1, R114 ;  /* 0x0000000109097824 */ /* 0x000fe400078e0272 */
[--C-:B0-----:R-:W-:Y:S02]  /*a8a0*/  IMAD R8, R19, 0x4, R24.reuse ;  /* 0x0000000413087824 */ /* 0x101fe400078e0218 */
[C---:B------:R-:W-:Y:S02]  /*a8b0*/  IMAD R10, R9.reuse, 0x4, R24 ;  /* 0x00000004090a7824 */ /* 0x040fe400078e0218 */
[----:B------:R-:W-:Y:S02]  /*a8c0*/  IMAD R18, R9, 0x4, R26 ;  /* 0x0000000409127824 */ /* 0x000fe400078e021a */
[----:B------:R-:W-:-:S02]  /*a8d0*/  IMAD.IADD R9, R93, 0x1, R8 ;  /* 0x000000015d097824 */ /* 0x000fc400078e0208 */
[----:B------:R-:W-:Y:S02]  /*a8e0*/  IMAD R19, R19, 0x4, R26 ;  /* 0x0000000413137824 */ /* 0x000fe400078e021a */
[----:B------:R-:W-:Y:S02]  /*a8f0*/  IMAD.IADD R8, R93, 0x1, R10 ;  /* 0x000000015d087824 */ /* 0x000fe400078e020a */
[----:B------:R-:W-:-:S07]  /*a900*/  IMAD.MOV.U32 R15, RZ, RZ, -0x1 ;  /* 0xffffffffff0f7424 */ /* 0x000fce00078e00ff */
[----:B--2345:R-:W-:Y:S05]  /*a910*/  WARPSYNC.COLLECTIVE R15, `(.L_x_204) ;  /* 0x000000000f087348 */ /* 0x03cfea0003c00000 */
[----:B------:R-:W-:Y:S01]  /*a920*/  NOP ;  /* 0x0000000000007918 */ /* 0x000fe20000000000 */
[----:B--2345:R-:W-:Y:S01]  /*a930*/  ENDCOLLECTIVE ;  /* 0x000000000000791b */ /* 0x03cfe20003800000 */
.L_x_204:
[----:B------:R-:W-:Y:S05]  /*a940*/  BSYNC B0 ;  /* 0x0000000000007941 */ /* 0x000fea0003800000 */
.L_x_203:
[----:B------:R0:W-:Y:S01]  /*a950*/  STS [R19+0x1c200], R0 ;  /* 0x01c2000013007388 */ /* 0x0001e20000000800 */
[----:B------:R-:W-:-:S03]  /*a960*/  IMAD.MOV.U32 R15, RZ, RZ, -0x1 ;  /* 0xffffffffff0f7424 */ /* 0x000fc600078e00ff */
[----:B------:R0:W-:Y:S04]  /*a970*/  STS [R9], R4 ;  /* 0x0000000409007388 */ /* 0x0001e80000000800 */
[----:B------:R0:W-:Y:S04]  /*a980*/  STS [R18+0x1c200], R5 ;  /* 0x01c2000512007388 */ /* 0x0001e80000000800 */
[----:B------:R0:W-:Y:S04]  /*a990*/  STS [R8], R7 ;  /* 0x0000000708007388 */ /* 0x0001e80000000800 */
[----:B------:R0:W1:Y:S04]  /*a9a0*/  LDS R10, [R14+0x1d200] ;  /* 0x01d200000e0a7984 */ /* 0x0000680000000800 */
[----:B------:R0:W2:Y:S04]  /*a9b0*/  LDS R12, [R3+0x1000] ;  /* 0x00100000030c7984 */ /* 0x0000a80000000800 */
[----:B------:R0:W3:Y:S04]  /*a9c0*/  LDS R11, [R17+0x1d200] ;  /* 0x01d20000110b7984 */ /* 0x0000e80000000800 */
[----:B------:R0:W4:Y:S02]  /*a9d0*/  LDS R13, [R6+0x1000] ;  /* 0x00100000060d7984 */ /* 0x0001240000000800 */
[----:B01234-:R-:W-:Y:S05]  /*a9e0*/  WARPSYNC.COLLECTIVE R15, `(.L_x_205) ;  /* 0x000000000f087348 */ /* 0x01ffea0003c00000 */
[----:B------:R-:W-:Y:S01]  /*a9f0*/  NOP ;  /* 0x0000000000007918 */ /* 0x000fe20000000000 */
[----:B01234-:R-:W-:Y:S01]  /*aa00*/  ENDCOLLECTIVE ;  /* 0x000000000000791b */ /* 0x01ffe20003800000 */
.L_x_205:
[----:B------:R0:W-:Y:S04]  /*aa10*/  STS [R19+0x1d200], R10 ;  /* 0x01d2000a13007388 */ /* 0x0001e80000000800 */
[----:B------:R0:W-:Y:S04]  /*aa20*/  STS [R9+0x1000], R12 ;  /* 0x0010000c09007388 */ /* 0x0001e80000000800 */
[----:B------:R0:W-:Y:S04]  /*aa30*/  STS [R18+0x1d200], R11 ;  /* 0x01d2000b12007388 */ /* 0x0001e80000000800 */
[----:B------:R0:W-:Y:S04]  /*aa40*/  STS [R8+0x1000], R13 ;  /* 0x0010000d08007388 */ /* 0x0001e80000000800 */
[----:B------:R0:W1:Y:S04]  /*aa50*/  LDS R0, [R14+0x1e200] ;  /* 0x01e200000e007984 */ /* 0x0000680000000800 */
[----:B------:R0:W2:Y:S04]  /*aa60*/  LDS R4, [R3+0x2000] ;  /* 0x0020000003047984 */ /* 0x0000a80000000800 */
[----:B------:R0:W3:Y:S04]  /*aa70*/  LDS R5, [R17+0x1e200] ;  /* 0x01e2000011057984 */ /* 0x0000e80000000800 */
[----:B------:R0:W4:Y:S02]  /*aa80*/  LDS R7, [R6+0x2000] ;  /* 0x0020000006077984 */ /* 0x0001240000000800 */
[----:B01234-:R-:W-:Y:S05]  /*aa90*/  WARPSYNC.COLLECTIVE R15, `(.L_x_206) ;  /* 0x000000000f087348 */ /* 0x01ffea0003c00000 */
[----:B------:R-:W-:Y:S01]  /*aaa0*/  NOP ;  /* 0x0000000000007918 */ /* 0x000fe20000000000 */
[----:B01234-:R-:W-:Y:S01]  /*aab0*/  ENDCOLLECTIVE ;  /* 0x000000000000791b */ /* 0x01ffe20003800000 */
.L_x_206:
        /* <DEDUP_REMOVED lines=11> */
.L_x_207:
[----:B------:R-:W-:Y:S05]  /*ab70*/  BRA `(.L_x_208) ;  /* 0xffffff7000d87947 */ /* 0x000fea000383ffff */
.L_x_26:
[----:B0-----:R0:W1:Y:S02]  /*ab80*/  SYNCS.PHASECHK.TRANS64.TRYWAIT P1, [R0+URZ], R121 ;  /* 0x00000079000075a7 */ /* 0x001064000802017f */
[----:B-1----:R-:W-:Y:S05]  /*ab90*/  @!P1 NANOSLEEP.SYNCS 0x989680 ;  /* 0x009896800000995d */ /* 0x002fea0003900000 */
[----:B------:R-:W1:Y:S02]  /*aba0*/  @!P1 SYNCS.PHASECHK.TRANS64 P1, [R0+URZ], R121 ;  /* 0x00000079000095a7 */ /* 0x000e64000802007f */
[----:B-1----:R-:W-:Y:S05]  /*abb0*/  @!P1 BRA `(.L_x_26) ;  /* 0xfffffffc00f09947 */ /* 0x002fea000383ffff */
[----:B------:R-:W-:Y:S05]  /*abc0*/  BRA `(.L_x_25) ;  /* 0xffffff7400bc7947 */ /* 0x000fea000383ffff */
.L_x_34:
[----:B------:R0:W0:Y:S02]  /*abd0*/  SYNCS.PHASECHK.TRANS64.TRYWAIT P1, [R5+URZ], R6 ;  /* 0x00000006050075a7 */ /* 0x000024000802017f */
[----:B0-----:R-:W-:Y:S05]  /*abe0*/  @!P1 NANOSLEEP.SYNCS 0x989680 ;  /* 0x009896800000995d */ /* 0x001fea0003900000 */
[----:B------:R-:W0:Y:S02]  /*abf0*/  @!P1 SYNCS.PHASECHK.TRANS64 P1, [R5+URZ], R6 ;  /* 0x00000006050095a7 */ /* 0x000e24000802007f */
[----:B0-----:R-:W-:Y:S05]  /*ac00*/  @!P1 BRA `(.L_x_34) ;  /* 0xfffffffc00f09947 */ /* 0x001fea000383ffff */
[----:B------:R-:W-:Y:S05]  /*ac10*/  BRA `(.L_x_33) ;  /* 0xffffff8000107947 */ /* 0x000fea000383ffff */
.L_x_35:
[--C-:B------:R-:W-:Y:S01]  /*ac20*/  IMAD.IADD R17, R21, 0x1, R9.reuse ;  /* 0x0000000115117824 */ /* 0x100fe200078e0209 */
[----:B------:R-:W-:Y:S01]  /*ac30*/  BSSY B0, `(.L_x_209) ;  /* 0x000000c000007945 */ /* 0x000fe20003800000 */
[----:B------:R-:W-:Y:S02]  /*ac40*/  IMAD.IADD R9, R114, 0x1, R9 ;  /* 0x0000000172097824 */ /* 0x000fe400078e0209 */
[--C-:B0-----:R-:W-:Y:S02]  /*ac50*/  IMAD R7, R17, 0x4, R6.reuse ;  /* 0x0000000411077824 */ /* 0x101fe400078e0206 */
[----:B------:R-:W-:Y:S02]  /*ac60*/  IMAD R15, R9, 0x4, R6 ;  /* 0x00000004090f7824 */ /* 0x000fe400078e0206 */
[C---:B------:R-:W-:Y:S02]  /*ac70*/  IMAD.IADD R14, R18.reuse, 0x1, R7 ;  /* 0x00000001120e7824 */ /* 0x040fe400078e0207 */
[----:B------:R-:W-:-:S02]  /*ac80*/  IMAD.IADD R18, R18, 0x1, R15 ;  /* 0x0000000112127824 */ /* 0x000fc400078e020f */
[--C-:B------:R-:W-:Y:S02]  /*ac90*/  IMAD R17, R17, 0x4, R124.reuse ;  /* 0x0000000411117824 */ /* 0x100fe400078e027c */
[----:B------:R-:W-:Y:S02]  /*aca0*/  IMAD R19, R9, 0x4, R124 ;  /* 0x0000000409137824 */ /* 0x000fe400078e027c */
[----:B------:R-:W-:-:S07]  /*acb0*/  IMAD.MOV.U32 R15, RZ, RZ, -0x1 ;  /* 0xffffffffff0f7424 */ /* 0x000fce00078e00ff */
[----:B-12345:R-:W-:Y:S05]  /*acc0*/  WARPSYNC.COLLECTIVE R15, `(.L_x_210) ;  /* 0x000000000f087348 */ /* 0x03efea0003c00000 */
[----:B------:R-:W-:Y:S01]  /*acd0*/  NOP ;  /* 0x0000000000007918 */ /* 0x000fe20000000000 */
[----:B-12345:R-:W-:Y:S01]  /*ace0*/  ENDCOLLECTIVE ;  /* 0x000000000000791b */ /* 0x03efe20003800000 */
.L_x_210:
[----:B------:R-:W-:Y:S05]  /*acf0*/  BSYNC B0 ;  /* 0x0000000000007941 */ /* 0x000fea0003800000 */
.L_x_209:
        /* <DEDUP_REMOVED lines=12> */
.L_x_211:
        /* <DEDUP_REMOVED lines=11> */
.L_x_212:
        /* <DEDUP_REMOVED lines=11> */
.L_x_213:
[----:B------:R-:W-:Y:S05]  /*af20*/  BRA `(.L_x_214) ;  /* 0xffffff8000507947 */ /* 0x000fea000383ffff */
.L_x_176:
[----:B------:R-:W-:Y:S01]  /*af30*/  BSSY B0, `(.L_x_215) ;  /* 0x0000006000007945 */ /* 0x000fe20003800000 */
[----:B------:R-:W-:-:S07]  /*af40*/  IMAD.MOV.U32 R15, RZ, RZ, -0x1 ;  /* 0xffffffffff0f7424 */ /* 0x000fce00078e00ff */
[----:B-1----:R-:W-:Y:S05]  /*af50*/  WARPSYNC.COLLECTIVE R15, `(.L_x_216) ;  /* 0x000000000f0c7348 */ /* 0x002fea0003c00000 */
[----:B------:R-:W-:Y:S02]  /*af60*/  ELECT P6, UR62, PT ;  /* 0x00000000003e782f */ /* 0x000fe400038c0000 */
[----:B------:R-:W-:Y:S01]  /*af70*/  MOV R14, UR62 ;  /* 0x0000003e000e7c02 */ /* 0x000fe20008000f00 */
[----:B-1----:R-:W-:Y:S10]  /*af80*/  ENDCOLLECTIVE ;  /* 0x000000000000791b */ /* 0x002ff40003800000 */
.L_x_216:
[----:B------:R-:W-:Y:S05]  /*af90*/  BSYNC B0 ;  /* 0x0000000000007941 */ /* 0x000fea0003800000 */
.L_x_215:
[----:B------:R-:W-:Y:S05]  /*afa0*/  BRA `(.L_x_217) ;  /* 0xffffffd800087947 */ /* 0x000fea000383ffff */
.L_x_181:
[----:B0-----:R0:W1:Y:S02]  /*afb0*/  SYNCS.PHASECHK.TRANS64.TRYWAIT P0, [R36+URZ+0x38], R37 ;  /* 0x00003825240075a7 */ /* 0x001064000800017f */
[----:B-1----:R-:W-:Y:S05]  /*afc0*/  @!P0 NANOSLEEP.SYNCS 0x989680 ;  /* 0x009896800000895d */ /* 0x002fea0003900000 */
[----:B------:R-:W1:Y:S02]  /*afd0*/  @!P0 SYNCS.PHASECHK.TRANS64 P0, [R36+URZ+0x38], R37 ;  /* 0x00003825240085a7 */ /* 0x000e64000800007f */
[----:B-1----:R-:W-:Y:S05]  /*afe0*/  @!P0 BRA `(.L_x_181) ;  /* 0xfffffffc00f08947 */ /* 0x002fea000383ffff */
[----:B------:R-:W-:Y:S05]  /*aff0*/  BRA `(.L_x_218) ;  /* 0xffffffdc00607947 */ /* 0x000fea000383ffff */
.L_x_190:
[----:B------:R-:W-:Y:S01]  /*b000*/  BSSY B0, `(.L_x_219) ;  /* 0x0000006000007945 */ /* 0x000fe20003800000 */
[----:B------:R-:W-:-:S07]  /*b010*/  IMAD.MOV.U32 R15, RZ, RZ, -0x1 ;  /* 0xffffffffff0f7424 */ /* 0x000fce00078e00ff */
[----:B0-----:R-:W-:Y:S05]  /*b020*/  WARPSYNC.COLLECTIVE R15, `(.L_x_220) ;  /* 0x000000000f0c7348 */ /* 0x001fea0003c00000 */
[----:B------:R-:W-:Y:S02]  /*b030*/  ELECT P6, UR62, PT ;  /* 0x00000000003e782f */ /* 0x000fe400038c0000 */
[----:B------:R-:W-:Y:S01]  /*b040*/  MOV R14, UR62 ;  /* 0x0000003e000e7c02 */ /* 0x000fe20008000f00 */
[----:B0-----:R-:W-:Y:S10]  /*b050*/  ENDCOLLECTIVE ;  /* 0x000000000000791b */ /* 0x001ff40003800000 */
.L_x_220:
[----:B------:R-:W-:Y:S05]  /*b060*/  BSYNC B0 ;  /* 0x0000000000007941 */ /* 0x000fea0003800000 */
.L_x_219:
[----:B------:R-:W-:Y:S05]  /*b070*/  BRA `(.L_x_221) ;  /* 0xfffffff0009c7947 */ /* 0x000fea000383ffff */
.L_x_194:
[----:B0-----:R0:W1:Y:S02]  /*b080*/  SYNCS.PHASECHK.TRANS64.TRYWAIT P0, [R7+URZ], R4 ;  /* 0x00000004070075a7 */ /* 0x001064000800017f */
[----:B-1----:R-:W-:Y:S05]  /*b090*/  @!P0 NANOSLEEP.SYNCS 0x989680 ;  /* 0x009896800000895d */ /* 0x002fea0003900000 */
[----:B------:R-:W1:Y:S02]  /*b0a0*/  @!P0 SYNCS.PHASECHK.TRANS64 P0, [R7+URZ], R4 ;  /* 0x00000004070085a7 */ /* 0x000e64000800007f */
[----:B-1----:R-:W-:Y:S05]  /*b0b0*/  @!P0 BRA `(.L_x_194) ;  /* 0xfffffffc00f08947 */ /* 0x002fea000383ffff */
[----:B------:R-:W-:Y:S05]  /*b0c0*/  BRA `(.L_x_222) ;  /* 0xfffffff000e87947 */ /* 0x000fea000383ffff */
.L_x_195:
[----:B0-----:R0:W1:Y:S02]  /*b0d0*/  SYNCS.PHASECHK.TRANS64.TRYWAIT P0, [R8+URZ], R5 ;  /* 0x00000005080075a7 */ /* 0x001064000800017f */
[----:B-1----:R-:W-:Y:S05]  /*b0e0*/  @!P0 NANOSLEEP.SYNCS 0x989680 ;  /* 0x009896800000895d */ /* 0x002fea0003900000 */
[----:B------:R-:W1:Y:S02]  /*b0f0*/  @!P0 SYNCS.PHASECHK.TRANS64 P0, [R8+URZ], R5 ;  /* 0x00000005080085a7 */ /* 0x000e64000800007f */
[----:B-1----:R-:W-:Y:S05]  /*b100*/  @!P0 BRA `(.L_x_195) ;  /* 0xfffffffc00f08947 */ /* 0x002fea000383ffff */
[----:B------:R-:W-:Y:S05]  /*b110*/  BRA `(.L_x_223) ;  /* 0xfffffff000f87947 */ /* 0x000fea000383ffff */
.L_x_196:
[----:B0-----:R0:W1:Y:S02]  /*b120*/  SYNCS.PHASECHK.TRANS64.TRYWAIT P0, [R9+URZ], R4 ;  /* 0x00000004090075a7 */ /* 0x001064000800017f */
[----:B-1----:R-:W-:Y:S05]  /*b130*/  @!P0 NANOSLEEP.SYNCS 0x989680 ;  /* 0x009896800000895d */ /* 0x002fea0003900000 */
[----:B------:R-:W1:Y:S02]  /*b140*/  @!P0 SYNCS.PHASECHK.TRANS64 P0, [R9+URZ], R4 ;  /* 0x00000004090085a7 */ /* 0x000e64000800007f */
[----:B-1----:R-:W-:Y:S05]  /*b150*/  @!P0 BRA `(.L_x_196) ;  /* 0xfffffffc00f08947 */ /* 0x002fea000383ffff */
[----:B------:R-:W-:Y:S05]  /*b160*/  BRA `(.L_x_224) ;  /* 0xfffffff400087947 */ /* 0x000fea000383ffff */
.L_x_197:
[----:B0-----:R0:W1:Y:S02]  /*b170*/  SYNCS.PHASECHK.TRANS64.TRYWAIT P0, [R8+URZ], R5 ;  /* 0x00000005080075a7 */ /* 0x001064000800017f */
[----:B-1----:R-:W-:Y:S05]  /*b180*/  @!P0 NANOSLEEP.SYNCS 0x989680 ;  /* 0x009896800000895d */ /* 0x002fea0003900000 */
[----:B------:R-:W1:Y:S02]  /*b190*/  @!P0 SYNCS.PHASECHK.TRANS64 P0, [R8+URZ], R5 ;  /* 0x00000005080085a7 */ /* 0x000e64000800007f */
[----:B-1----:R-:W-:Y:S05]  /*b1a0*/  @!P0 BRA `(.L_x_197) ;  /* 0xfffffffc00f08947 */ /* 0x002fea000383ffff */
[----:B------:R-:W-:Y:S05]  /*b1b0*/  BRA `(.L_x_225) ;  /* 0xfffffff400187947 */ /* 0x000fea000383ffff */
.L_x_198:
[----:B0-----:R0:W1:Y:S02]  /*b1c0*/  SYNCS.PHASECHK.TRANS64.TRYWAIT P0, [R9+URZ], R4 ;  /* 0x00000004090075a7 */ /* 0x001064000800017f */
[----:B-1----:R-:W-:Y:S05]  /*b1d0*/  @!P0 NANOSLEEP.SYNCS 0x989680 ;  /* 0x009896800000895d */ /* 0x002fea0003900000 */
[----:B------:R-:W1:Y:S02]  /*b1e0*/  @!P0 SYNCS.PHASECHK.TRANS64 P0, [R9+URZ], R4 ;  /* 0x00000004090085a7 */ /* 0x000e64000800007f */
[----:B-1----:R-:W-:Y:S05]  /*b1f0*/  @!P0 BRA `(.L_x_198) ;  /* 0xfffffffc00f08947 */ /* 0x002fea000383ffff */
[----:B------:R-:W-:Y:S05]  /*b200*/  BRA `(.L_x_226) ;  /* 0xfffffff400287947 */ /* 0x000fea000383ffff */
.L_x_199:
[----:B0-----:R0:W1:Y:S02]  /*b210*/  SYNCS.PHASECHK.TRANS64.TRYWAIT P0, [R6+URZ], R5 ;  /* 0x00000005060075a7 */ /* 0x001064000800017f */
[----:B-1----:R-:W-:Y:S05]  /*b220*/  @!P0 NANOSLEEP.SYNCS 0x989680 ;  /* 0x009896800000895d */ /* 0x002fea0003900000 */
[----:B------:R-:W1:Y:S02]  /*b230*/  @!P0 SYNCS.PHASECHK.TRANS64 P0, [R6+URZ], R5 ;  /* 0x00000005060085a7 */ /* 0x000e64000800007f */
[----:B-1----:R-:W-:Y:S05]  /*b240*/  @!P0 BRA `(.L_x_199) ;  /* 0xfffffffc00f08947 */ /* 0x002fea000383ffff */
[----:B------:R-:W-:Y:S05]  /*b250*/  BRA `(.L_x_227) ;  /* 0xfffffff400307947 */ /* 0x000fea000383ffff */
.L_x_228:
[----:B------:R-:W-:-:S00]  /*b260*/  BRA `(.L_x_228) ;  /* 0xfffffffc00fc7947 */ /* 0x000fc0000383ffff */
[----:B------:R-:W-:-:S00]  /*b270*/  NOP ;  /* 0x0000000000007918 */ /* 0x000fc00000000000 */
        /* <DEDUP_REMOVED lines=8> */
.L_x_229:


//--------------------- .nv.global.init           --------------------------
	.section	.nv.global.init,"aw",@progbits
.nv.global.init:
	.type		$str$24,@object
	.size		$str$24,($str$25 - $str$24)
$str$24:
        /*0000*/ 	.byte	0x28, 0x61, 0x64, 0x64, 0x72, 0x65, 0x73, 0x73, 0x20, 0x26, 0x20, 0x6d, 0x61, 0x73, 0x6b, 0x29
        /*0010*/ 	.byte	0x20, 0x3d, 0x3d, 0x20, 0x30, 0x00
	.type		$str$25,@object
	.size		$str$25,(__unnamed_1 - $str$25)
$str$25:
        /*0016*/ 	.byte	0x2f, 0x74, 0x6d, 0x70, 0x2f, 0x63, 0x75, 0x74, 0x6c, 0x61, 0x73, 0x73, 0x5f, 0x73, 0x77, 0x65
        /*0026*/ 	.byte	0x65, 0x70, 0x5f, 0x73, 0x72, 0x63, 0x2f, 0x69, 0x6e, 0x63, 0x6c, 0x75, 0x64, 0x65, 0x2f, 0x63
        /*0036*/ 	.byte	0x75, 0x74, 0x65, 0x2f, 0x70, 0x6f, 0x69, 0x6e, 0x74, 0x65, 0x72, 0x5f, 0x66, 0x6c, 0x61, 0x67
        /*0046*/ 	.byte	0x67, 0x65, 0x64, 0x2e, 0x68, 0x70, 0x70, 0x00
	.type		__unnamed_1,@object
	.size		__unnamed_1,(__unnamed_2 - __unnamed_1)
__unnamed_1:
        /* <DEDUP_REMOVED lines=28> */
        /*020e*/ 	.byte	0x34, 0x30, 0x39, 0x36, 0x3e, 0x3e, 0x3e, 0x3e, 0x3e, 0x20, 0x26, 0x5d, 0x00
	.type		__unnamed_2,@object
	.size		__unnamed_2,(.L_1 - __unnamed_2)
__unnamed_2:
        /* <DEDUP_REMOVED lines=29> */
.L_1:


//--------------------- .nv.shared._ZN7cutlass13device_kernelINS_4gemm6kernel13GemmUniversalIN4cute5tupleIJiiiiEEENS1_10collective13CollectiveMmaINS1_39MainloopSm90TmaGmmaRmemAWarpSpecializedILi7ENS5_IJNS4_1CILi1EEESB_SB_EEENS1_35KernelTmaWarpSpecializedCooperativeEEENS5_IJNSA_ILi128EEESF_NSA_ILi32EEEEEENS_10tfloat32_tENS5_IJSB_llEEESI_SJ_NS4_8TiledMMAINS4_8MMA_AtomIJNS4_4SM904GMMA30MMA_64x128x8_F32TF32TF32_RS_TNILNSN_7ScaleInE1ELSP_1EEEEEENS4_6LayoutINS5_IJNSA_ILi2EEESB_SB_EEENS5_IJSB_NSA_ILi0EEESV_EEEEENS5_IJNS4_10UnderscoreESY_SY_EEEEENS4_13SM90_TMA_LOADENS4_14ComposedLayoutINS4_7SwizzleILi1ELi4ELi3EEENS4_18smem_ptr_flag_bitsILi32EEENSS_INS5_IJNSA_ILi8EEES17_EEENS5_IJSB_S17_EEEEEEENS4_9Copy_AtomIJNS4_39AutoVectorizingCopyWithAssumedAlignmentILi128EEESI_EEENS4_8identityES11_S1B_vS1G_EENS_8epilogue10collective6detail29Sm90TmaWarpSpecializedAdapterINS1J_15DefaultEpilogueISI_NS5_IJlSB_lEEES1N_NS1I_6thread17LinearCombinationISI_Li1EffLNS1O_9ScaleType4KindE0ELNS_15FloatRoundStyleE2ESI_EENS1_15EpilogueDefaultEEEEEvvEEEEvNT_6ParamsE --------------------------
	.section	.nv.shared._ZN7cutlass13device_kernelINS_4gemm6kernel13GemmUniversalIN4cute5tupleIJiiiiEEENS1_10collective13CollectiveMmaINS1_39MainloopSm90TmaGmmaRmemAWarpSpecializedILi7ENS5_IJNS4_1CILi1EEESB_SB_EEENS1_35KernelTmaWarpSpecializedCooperativeEEENS5_IJNSA_ILi128EEESF_NSA_ILi32EEEEEENS_10tfloat32_tENS5_IJSB_llEEESI_SJ_NS4_8TiledMMAINS4_8MMA_AtomIJNS4_4SM904GMMA30MMA_64x128x8_F32TF32TF32_RS_TNILNSN_7ScaleInE1ELSP_1EEEEEENS4_6LayoutINS5_IJNSA_ILi2EEESB_SB_EEENS5_IJSB_NSA_ILi0EEESV_EEEEENS5_IJNS4_10UnderscoreESY_SY_EEEEENS4_13SM90_TMA_LOADENS4_14ComposedLayoutINS4_7SwizzleILi1ELi4ELi3EEENS4_18smem_ptr_flag_bitsILi32EEENSS_INS5_IJNSA_ILi8EEES17_EEENS5_IJSB_S17_EEEEEEENS4_9Copy_AtomIJNS4_39AutoVectorizingCopyWithAssumedAlignmentILi128EEESI_EEENS4_8identityES11_S1B_vS1G_EENS_8epilogue10collective6detail29Sm90TmaWarpSpecializedAdapterINS1J_15DefaultEpilogueISI_NS5_IJlSB_lEEES1N_NS1I_6thread17LinearCombinationISI_Li1EffLNS1O_9ScaleType4KindE0ELNS_15FloatRoundStyleE2ESI_EENS1_15EpilogueDefaultEEEEEvvEEEEvNT_6ParamsE,"aw",@nobits
	.sectionflags	@""
	.align	16
	.zero		1024


//--------------------- .nv.shared.reserved.0     --------------------------
	.section	.nv.shared.reserved.0,"aw",@nobits
	.weak		__nv_reservedSMEM_offset_0_alias
	.size		__nv_reservedSMEM_offset_0_alias, 0, 0
	.other		__nv_reservedSMEM_offset_0_alias,@"STO_CUDA_RESERVED_SHARED STV_DEFAULT"
__nv_reservedSMEM_offset_0_alias:
	.zero		0


//--------------------- .nv.global                --------------------------
	.section	.nv.global,"aw",@nobits
.nv.global:
	.type		_ZN40_INTERNAL_dd66e607_4_k_cu_0fb4226d_317924cute1_E,@object
	.size		_ZN40_INTERNAL_dd66e607_4_k_cu_0fb4226d_317924cute1_E,(_ZN40_INTERNAL_dd66e607_4_k_cu_0fb4226d_317924cuda3std3__45__cpo6cbeginE - _ZN40_INTERNAL_dd66e607_4_k_cu_0fb4226d_317924cute1_E)
_ZN40_INTERNAL_dd66e607_4_k_cu_0fb4226d_317924cute1_E:
	.zero		1
	.type		_ZN40_INTERNAL_dd66e607_4_k_cu_0fb4226d_317924cuda3std3__45__cpo6cbeginE,@object
	.size		_ZN40_INTERNAL_dd66e607_4_k_cu_0fb4226d_317924cuda3std3__45__cpo6cbeginE,(_ZN40_INTERNAL_dd66e607_4_k_cu_0fb4226d_317924cuda3std3__48in_placeE - _ZN40_INTERNAL_dd66e607_4_k_cu_0fb4226d_317924cuda3std3__45__cpo6cbeginE)
_ZN40_INTERNAL_dd66e607_4_k_cu_0fb4226d_317924cuda3std3__45__cpo6cbeginE:
	.zero		1
	.type		_ZN40_INTERNAL_dd66e607_4_k_cu_0fb4226d_317924cuda3std3__48in_placeE,@object
	.size		_ZN40_INTERNAL_dd66e607_4_k_cu_0fb4226d_317924cuda3std3__48in_placeE,(_ZN40_INTERNAL_dd66e607_4_k_cu_0fb4226d_317924cuda3std6ranges3__45__cpo9iter_moveE - _ZN40_INTERNAL_dd66e607_4_k_cu_0fb4226d_317924cuda3std3__48in_placeE)
_ZN40_INTERNAL_dd66e607_4_k_cu_0fb4226d_317924cuda3std3__48in_placeE:
	.zero		1
	.type		_ZN40_INTERNAL_dd66e607_4_k_cu_0fb4226d_317924cuda3std6ranges3__45__cpo9iter_moveE,@object
	.size		_ZN40_INTERNAL_dd66e607_4_k_cu_0fb4226d_317924cuda3std6ranges3__45__cpo9iter_moveE,(_ZN40_INTERNAL_dd66e607_4_k_cu_0fb4226d_317924cuda3std3__45__cpo5beginE - _ZN40_INTERNAL_dd66e607_4_k_cu_0fb4226d_317924cuda3std6ranges3__45__cpo9iter_moveE)
_ZN40_INTERNAL_dd66e607_4_k_cu_0fb4226d_317924cuda3std6ranges3__45__cpo9iter_moveE:
	.zero		1
	.type		_ZN40_INTERNAL_dd66e607_4_k_cu_0fb4226d_317924cuda3std3__45__cpo5beginE,@object
	.size		_ZN40_INTERNAL_dd66e607_4_k_cu_0fb4226d_317924cuda3std3__45__cpo5beginE,(_ZN40_INTERNAL_dd66e607_4_k_cu_0fb4226d_317924cuda3std3__442_GLOBAL__N__dd66e607_4_k_cu_0fb4226d_317926ignoreE - _ZN40_INTERNAL_dd66e607_4_k_cu_0fb4226d_317924cuda3std3__45__cpo5beginE)
_ZN40_INTERNAL_dd66e607_4_k_cu_0fb4226d_317924cuda3std3__45__cpo5beginE:
	.zero		1
	.type		_ZN40_INTERNAL_dd66e607_4_k_cu_0fb4226d_317924cuda3std3__442_GLOBAL__N__dd66e607_4_k_cu_0fb4226d_317926ignoreE,@object
	.size		_ZN40_INTERNAL_dd66e607_4_k_cu_0fb4226d_317924cuda3std3__442_GLOBAL__N__dd66e607_4_k_cu_0fb4226d_317926ignoreE,(_ZN40_INTERNAL_dd66e607_4_k_cu_0fb4226d_317924cute7productE - _ZN40_INTERNAL_dd66e607_4_k_cu_0fb4226d_317924cuda3std3__442_GLOBAL__N__dd66e607_4_k_cu_0fb4226d_317926ignoreE)
_ZN40_INTERNAL_dd66e607_4_k_cu_0fb4226d_317924cuda3std3__442_GLOBAL__N__dd66e607_4_k_cu_0fb4226d_317926ignoreE:
	.zero		1
	.type		_ZN40_INTERNAL_dd66e607_4_k_cu_0fb4226d_317924cute7productE,@object
	.size		_ZN40_INTERNAL_dd66e607_4_k_cu_0fb4226d_317924cute7productE,(_ZN40_INTERNAL_dd66e607_4_k_cu_0fb4226d_317924cuda3std3__45__cpo3endE - _ZN40_INTERNAL_dd66e607_4_k_cu_0fb4226d_317924cute7productE)
_ZN40_INTERNAL_dd66e607_4_k_cu_0fb4226d_317924cute7productE:
	.zero		1
	.type		_ZN40_INTERNAL_dd66e607_4_k_cu_0fb4226d_317924cuda3std3__45__cpo3endE,@object
	.size		_ZN40_INTERNAL_dd66e607_4_k_cu_0fb4226d_317924cuda3std3__45__cpo3endE,(_ZN40_INTERNAL_dd66e607_4_k_cu_0fb4226d_317924cuda3std3__419piecewise_constructE - _ZN40_INTERNAL_dd66e607_4_k_cu_0fb4226d_317924cuda3std3__45__cpo3endE)
_ZN40_INTERNAL_dd66e607_4_k_cu_0fb4226d_317924cuda3std3__45__cpo3endE:
	.zero		1
	.type		_ZN40_INTERNAL_dd66e607_4_k_cu_0fb4226d_317924cuda3std3__419piecewise_constructE,@object
	.size		_ZN40_INTERNAL_dd66e607_4_k_cu_0fb4226d_317924cuda3std3__419piecewise_constructE,(_ZN40_INTERNAL_dd66e607_4_k_cu_0fb4226d_317924cuda3std3__45__cpo4cendE - _ZN40_INTERNAL_dd66e607_4_k_cu_0fb4226d_317924cuda3std3__419piecewise_constructE)
_ZN40_INTERNAL_dd66e607_4_k_cu_0fb4226d_317924cuda3std3__419piecewise_constructE:
	.zero		1
	.type		_ZN40_INTERNAL_dd66e607_4_k_cu_0fb4226d_317924cuda3std3__45__cpo4cendE,@object
	.size		_ZN40_INTERNAL_dd66e607_4_k_cu_0fb4226d_317924cuda3std3__45__cpo4cendE,(_ZN40_INTERNAL_dd66e607_4_k_cu_0fb4226d_317924cuda3std6ranges3__45__cpo4swapE - _ZN40_INTERNAL_dd66e607_4_k_cu_0fb4226d_317924cuda3std3__45__cpo4cendE)
_ZN40_INTERNAL_dd66e607_4_k_cu_0fb4226d_317924cuda3std3__45__cpo4cendE:
	.zero		1
	.type		_ZN40_INTERNAL_dd66e607_4_k_cu_0fb4226d_317924cuda3std6ranges3__45__cpo4swapE,@object
	.size		_ZN40_INTERNAL_dd66e607_4_k_cu_0fb4226d_317924cuda3std6ranges3__45__cpo4swapE,(.L_9 - _ZN40_INTERNAL_dd66e607_4_k_cu_0fb4226d_317924cuda3std6ranges3__45__cpo4swapE)
_ZN40_INTERNAL_dd66e607_4_k_cu_0fb4226d_317924cuda3std6ranges3__45__cpo4swapE:
	.zero		1
.L_9:


//--------------------- .nv.constant0._ZN7cutlass13device_kernelINS_4gemm6kernel13GemmUniversalIN4cute5tupleIJiiiiEEENS1_10collective13CollectiveMmaINS1_39MainloopSm90TmaGmmaRmemAWarpSpecializedILi7ENS5_IJNS4_1CILi1EEESB_SB_EEENS1_35KernelTmaWarpSpecializedCooperativeEEENS5_IJNSA_ILi128EEESF_NSA_ILi32EEEEEENS_10tfloat32_tENS5_IJSB_llEEESI_SJ_NS4_8TiledMMAINS4_8MMA_AtomIJNS4_4SM904GMMA30MMA_64x128x8_F32TF32TF32_RS_TNILNSN_7ScaleInE1ELSP_1EEEEEENS4_6LayoutINS5_IJNSA_ILi2EEESB_SB_EEENS5_IJSB_NSA_ILi0EEESV_EEEEENS5_IJNS4_10UnderscoreESY_SY_EEEEENS4_13SM90_TMA_LOADENS4_14ComposedLayoutINS4_7SwizzleILi1ELi4ELi3EEENS4_18smem_ptr_flag_bitsILi32EEENSS_INS5_IJNSA_ILi8EEES17_EEENS5_IJSB_S17_EEEEEEENS4_9Copy_AtomIJNS4_39AutoVectorizingCopyWithAssumedAlignmentILi128EEESI_EEENS4_8identityES11_S1B_vS1G_EENS_8epilogue10collective6detail29Sm90TmaWarpSpecializedAdapterINS1J_15DefaultEpilogueISI_NS5_IJlSB_lEEES1N_NS1I_6thread17LinearCombinationISI_Li1EffLNS1O_9ScaleType4KindE0ELNS_15FloatRoundStyleE2ESI_EENS1_15EpilogueDefaultEEEEEvvEEEEvNT_6ParamsE --------------------------
	.section	.nv.constant0._ZN7cutlass13device_kernelINS_4gemm6kernel13GemmUniversalIN4cute5tupleIJiiiiEEENS1_10collective13CollectiveMmaINS1_39MainloopSm90TmaGmmaRmemAWarpSpecializedILi7ENS5_IJNS4_1CILi1EEESB_SB_EEENS1_35KernelTmaWarpSpecializedCooperativeEEENS5_IJNSA_ILi128EEESF_NSA_ILi32EEEEEENS_10tfloat32_tENS5_IJSB_llEEESI_SJ_NS4_8TiledMMAINS4_8MMA_AtomIJNS4_4SM904GMMA30MMA_64x128x8_F32TF32TF32_RS_TNILNSN_7ScaleInE1ELSP_1EEEEEENS4_6LayoutINS5_IJNSA_ILi2EEESB_SB_EEENS5_IJSB_NSA_ILi0EEESV_EEEEENS5_IJNS4_10UnderscoreESY_SY_EEEEENS4_13SM90_TMA_LOADENS4_14ComposedLayoutINS4_7SwizzleILi1ELi4ELi3EEENS4_18smem_ptr_flag_bitsILi32EEENSS_INS5_IJNSA_ILi8EEES17_EEENS5_IJSB_S17_EEEEEEENS4_9Copy_AtomIJNS4_39AutoVectorizingCopyWithAssumedAlignmentILi128EEESI_EEENS4_8identityES11_S1B_vS1G_EENS_8epilogue10collective6detail29Sm90TmaWarpSpecializedAdapterINS1J_15DefaultEpilogueISI_NS5_IJlSB_lEEES1N_NS1I_6thread17LinearCombinationISI_Li1EffLNS1O_9ScaleType4KindE0ELNS_15FloatRoundStyleE2ESI_EENS1_15EpilogueDefaultEEEEEvvEEEEvNT_6ParamsE,"a",@progbits
	.sectionflags	@""
	.align	4
.nv.constant0._ZN7cutlass13device_kernelINS_4gemm6kernel13GemmUniversalIN4cute5tupleIJiiiiEEENS1_10collective13CollectiveMmaINS1_39MainloopSm90TmaGmmaRmemAWarpSpecializedILi7ENS5_IJNS4_1CILi1EEESB_SB_EEENS1_35KernelTmaWarpSpecializedCooperativeEEENS5_IJNSA_ILi128EEESF_NSA_ILi32EEEEEENS_10tfloat32_tENS5_IJSB_llEEESI_SJ_NS4_8TiledMMAINS4_8MMA_AtomIJNS4_4SM904GMMA30MMA_64x128x8_F32TF32TF32_RS_TNILNSN_7ScaleInE1ELSP_1EEEEEENS4_6LayoutINS5_IJNSA_ILi2EEESB_SB_EEENS5_IJSB_NSA_ILi0EEESV_EEEEENS5_IJNS4_10UnderscoreESY_SY_EEEEENS4_13SM90_TMA_LOADENS4_14ComposedLayoutINS4_7SwizzleILi1ELi4ELi3EEENS4_18smem_ptr_flag_bitsILi32EEENSS_INS5_IJNSA_ILi8EEES17_EEENS5_IJSB_S17_EEEEEEENS4_9Copy_AtomIJNS4_39AutoVectorizingCopyWithAssumedAlignmentILi128EEESI_EEENS4_8identityES11_S1B_vS1G_EENS_8epilogue10collective6detail29Sm90TmaWarpSpecializedAdapterINS1J_15DefaultEpilogueISI_NS5_IJlSB_lEEES1N_NS1I_6thread17LinearCombinationISI_Li1EffLNS1O_9ScaleType4KindE0ELNS_15FloatRoundStyleE2ESI_EENS1_15EpilogueDefaultEEEEEvvEEEEvNT_6ParamsE:
	.zero		1664


//--------------------- SYMBOLS --------------------------

	.type		.nv.reservedSmem.offset0,@object
	.size		.nv.reservedSmem.offset0,0x4
	.type		__assertfail,@function
